//
// Generated by NVIDIA NVVM Compiler
//
// Compiler Build ID: CL-36424714
// Cuda compilation tools, release 13.0, V13.0.88
// Based on NVVM 20.0.0
//

.version 9.0
.target sm_100
.address_size 64

	// .globl	_Z11Insert_ElemPViPiS1_S0_S1_i

.visible .entry _Z11Insert_ElemPViPiS1_S0_S1_i(
	.param .u64 .ptr .align 1 _Z11Insert_ElemPViPiS1_S0_S1_i_param_0,
	.param .u64 .ptr .align 1 _Z11Insert_ElemPViPiS1_S0_S1_i_param_1,
	.param .u64 .ptr .align 1 _Z11Insert_ElemPViPiS1_S0_S1_i_param_2,
	.param .u64 .ptr .align 1 _Z11Insert_ElemPViPiS1_S0_S1_i_param_3,
	.param .u64 .ptr .align 1 _Z11Insert_ElemPViPiS1_S0_S1_i_param_4,
	.param .u32 _Z11Insert_ElemPViPiS1_S0_S1_i_param_5
)
{
	.reg .pred 	%p<18>;
	.reg .b32 	%r<135>;
	.reg .b64 	%rd<59>;

	ld.param.u64 	%rd18, [_Z11Insert_ElemPViPiS1_S0_S1_i_param_0];
	ld.param.u64 	%rd16, [_Z11Insert_ElemPViPiS1_S0_S1_i_param_1];
	ld.param.u64 	%rd17, [_Z11Insert_ElemPViPiS1_S0_S1_i_param_2];
	ld.param.u64 	%rd19, [_Z11Insert_ElemPViPiS1_S0_S1_i_param_3];
	ld.param.u64 	%rd20, [_Z11Insert_ElemPViPiS1_S0_S1_i_param_4];
	ld.param.u32 	%r25, [_Z11Insert_ElemPViPiS1_S0_S1_i_param_5];
	cvta.to.global.u64 	%rd1, %rd19;
	cvta.to.global.u64 	%rd2, %rd18;
	cvta.to.global.u64 	%rd21, %rd20;
	mov.u32 	%r26, %ctaid.x;
	mov.u32 	%r27, %ntid.x;
	mov.u32 	%r28, %tid.x;
	mad.lo.s32 	%r1, %r26, %r27, %r28;
	ld.global.u32 	%r29, [%rd21];
	setp.ge.s32 	%p1, %r1, %r29;
	@%p1 bra 	$L__BB0_24;
	cvta.to.global.u64 	%rd22, %rd17;
	cvta.to.global.u64 	%rd23, %rd16;
	atom.global.inc.u32 	%r30, [%rd22], 1010;
	mul.lo.s32 	%r134, %r30, %r25;
	mul.lo.s32 	%r31, %r25, %r1;
	mul.wide.s32 	%rd24, %r31, 4;
	add.s64 	%rd25, %rd23, %rd24;
	ld.global.u32 	%r32, [%rd25];
	mul.wide.s32 	%rd26, %r134, 4;
	add.s64 	%rd27, %rd2, %rd26;
	st.volatile.global.u32 	[%rd27], %r32;
	ld.global.u32 	%r33, [%rd25+4];
	st.volatile.global.u32 	[%rd27], %r33;
	add.s32 	%r34, %r30, -1;
	shr.u32 	%r35, %r34, 31;
	add.s32 	%r36, %r34, %r35;
	shr.s32 	%r37, %r36, 1;
	mul.lo.s32 	%r127, %r37, %r25;
	setp.gt.s32 	%p2, %r25, 0;
	@%p2 bra 	$L__BB0_2;
	bra.uni 	$L__BB0_19;
$L__BB0_2:
	and.b32  	%r4, %r25, 15;
	add.s32 	%r5, %r4, -1;
	and.b32  	%r6, %r25, 7;
	add.s32 	%r7, %r6, -1;
	and.b32  	%r8, %r25, 2147483632;
	and.b32  	%r9, %r25, 3;
	neg.s32 	%r10, %r8;
$L__BB0_3:
	mov.u32 	%r12, %r127;
	div.s32 	%r49, %r12, %r25;
	cvt.s64.s32 	%rd58, %r49;
	mul.wide.s32 	%rd36, %r49, 4;
	add.s64 	%rd37, %rd1, %rd36;
	atom.relaxed.global.cas.b32 	%r50, [%rd37], 0, 1;
	setp.ne.s32 	%p6, %r50, 0;
	@%p6 bra 	$L__BB0_3;
	mul.wide.s32 	%rd38, %r12, 4;
	add.s64 	%rd4, %rd2, %rd38;
	ld.volatile.global.u32 	%r51, [%rd4];
	mul.wide.s32 	%rd39, %r134, 4;
	add.s64 	%rd5, %rd2, %rd39;
	ld.volatile.global.u32 	%r52, [%rd5];
	setp.le.s32 	%p7, %r51, %r52;
	@%p7 bra 	$L__BB0_23;
	setp.lt.u32 	%p8, %r25, 16;
	mov.b32 	%r130, 0;
	@%p8 bra 	$L__BB0_8;
	add.s64 	%rd45, %rd2, 32;
	add.s64 	%rd57, %rd45, %rd38;
	add.s64 	%rd56, %rd45, %rd39;
	mov.u32 	%r128, %r10;
$L__BB0_7:
	.pragma "nounroll";
	ld.volatile.global.u32 	%r56, [%rd57+-32];
	ld.volatile.global.u32 	%r57, [%rd56+-32];
	st.volatile.global.u32 	[%rd57+-32], %r57;
	st.volatile.global.u32 	[%rd56+-32], %r56;
	ld.volatile.global.u32 	%r58, [%rd57+-28];
	ld.volatile.global.u32 	%r59, [%rd56+-28];
	st.volatile.global.u32 	[%rd57+-28], %r59;
	st.volatile.global.u32 	[%rd56+-28], %r58;
	ld.volatile.global.u32 	%r60, [%rd57+-24];
	ld.volatile.global.u32 	%r61, [%rd56+-24];
	st.volatile.global.u32 	[%rd57+-24], %r61;
	st.volatile.global.u32 	[%rd56+-24], %r60;
	ld.volatile.global.u32 	%r62, [%rd57+-20];
	ld.volatile.global.u32 	%r63, [%rd56+-20];
	st.volatile.global.u32 	[%rd57+-20], %r63;
	st.volatile.global.u32 	[%rd56+-20], %r62;
	ld.volatile.global.u32 	%r64, [%rd57+-16];
	ld.volatile.global.u32 	%r65, [%rd56+-16];
	st.volatile.global.u32 	[%rd57+-16], %r65;
	st.volatile.global.u32 	[%rd56+-16], %r64;
	ld.volatile.global.u32 	%r66, [%rd57+-12];
	ld.volatile.global.u32 	%r67, [%rd56+-12];
	st.volatile.global.u32 	[%rd57+-12], %r67;
	st.volatile.global.u32 	[%rd56+-12], %r66;
	ld.volatile.global.u32 	%r68, [%rd57+-8];
	ld.volatile.global.u32 	%r69, [%rd56+-8];
	st.volatile.global.u32 	[%rd57+-8], %r69;
	st.volatile.global.u32 	[%rd56+-8], %r68;
	ld.volatile.global.u32 	%r70, [%rd57+-4];
	ld.volatile.global.u32 	%r71, [%rd56+-4];
	st.volatile.global.u32 	[%rd57+-4], %r71;
	st.volatile.global.u32 	[%rd56+-4], %r70;
	ld.volatile.global.u32 	%r72, [%rd57];
	ld.volatile.global.u32 	%r73, [%rd56];
	st.volatile.global.u32 	[%rd57], %r73;
	st.volatile.global.u32 	[%rd56], %r72;
	ld.volatile.global.u32 	%r74, [%rd57+4];
	ld.volatile.global.u32 	%r75, [%rd56+4];
	st.volatile.global.u32 	[%rd57+4], %r75;
	st.volatile.global.u32 	[%rd56+4], %r74;
	ld.volatile.global.u32 	%r76, [%rd57+8];
	ld.volatile.global.u32 	%r77, [%rd56+8];
	st.volatile.global.u32 	[%rd57+8], %r77;
	st.volatile.global.u32 	[%rd56+8], %r76;
	ld.volatile.global.u32 	%r78, [%rd57+12];
	ld.volatile.global.u32 	%r79, [%rd56+12];
	st.volatile.global.u32 	[%rd57+12], %r79;
	st.volatile.global.u32 	[%rd56+12], %r78;
	ld.volatile.global.u32 	%r80, [%rd57+16];
	ld.volatile.global.u32 	%r81, [%rd56+16];
	st.volatile.global.u32 	[%rd57+16], %r81;
	st.volatile.global.u32 	[%rd56+16], %r80;
	ld.volatile.global.u32 	%r82, [%rd57+20];
	ld.volatile.global.u32 	%r83, [%rd56+20];
	st.volatile.global.u32 	[%rd57+20], %r83;
	st.volatile.global.u32 	[%rd56+20], %r82;
	ld.volatile.global.u32 	%r84, [%rd57+24];
	ld.volatile.global.u32 	%r85, [%rd56+24];
	st.volatile.global.u32 	[%rd57+24], %r85;
	st.volatile.global.u32 	[%rd56+24], %r84;
	ld.volatile.global.u32 	%r86, [%rd57+28];
	ld.volatile.global.u32 	%r87, [%rd56+28];
	st.volatile.global.u32 	[%rd57+28], %r87;
	st.volatile.global.u32 	[%rd56+28], %r86;
	add.s32 	%r128, %r128, 16;
	add.s64 	%rd57, %rd57, 64;
	add.s64 	%rd56, %rd56, 64;
	setp.ne.s32 	%p9, %r128, 0;
	mov.u32 	%r130, %r8;
	@%p9 bra 	$L__BB0_7;
$L__BB0_8:
	setp.eq.s32 	%p10, %r4, 0;
	@%p10 bra 	$L__BB0_18;
	setp.lt.u32 	%p11, %r5, 7;
	@%p11 bra 	$L__BB0_11;
	mul.wide.u32 	%rd47, %r130, 4;
	add.s64 	%rd48, %rd4, %rd47;
	ld.volatile.global.u32 	%r88, [%rd48];
	add.s64 	%rd49, %rd5, %rd47;
	ld.volatile.global.u32 	%r89, [%rd49];
	st.volatile.global.u32 	[%rd48], %r89;
	st.volatile.global.u32 	[%rd49], %r88;
	ld.volatile.global.u32 	%r90, [%rd48+4];
	ld.volatile.global.u32 	%r91, [%rd49+4];
	st.volatile.global.u32 	[%rd48+4], %r91;
	st.volatile.global.u32 	[%rd49+4], %r90;
	ld.volatile.global.u32 	%r92, [%rd48+8];
	ld.volatile.global.u32 	%r93, [%rd49+8];
	st.volatile.global.u32 	[%rd48+8], %r93;
	st.volatile.global.u32 	[%rd49+8], %r92;
	ld.volatile.global.u32 	%r94, [%rd48+12];
	ld.volatile.global.u32 	%r95, [%rd49+12];
	st.volatile.global.u32 	[%rd48+12], %r95;
	st.volatile.global.u32 	[%rd49+12], %r94;
	ld.volatile.global.u32 	%r96, [%rd48+16];
	ld.volatile.global.u32 	%r97, [%rd49+16];
	st.volatile.global.u32 	[%rd48+16], %r97;
	st.volatile.global.u32 	[%rd49+16], %r96;
	ld.volatile.global.u32 	%r98, [%rd48+20];
	ld.volatile.global.u32 	%r99, [%rd49+20];
	st.volatile.global.u32 	[%rd48+20], %r99;
	st.volatile.global.u32 	[%rd49+20], %r98;
	ld.volatile.global.u32 	%r100, [%rd48+24];
	ld.volatile.global.u32 	%r101, [%rd49+24];
	st.volatile.global.u32 	[%rd48+24], %r101;
	st.volatile.global.u32 	[%rd49+24], %r100;
	ld.volatile.global.u32 	%r102, [%rd48+28];
	ld.volatile.global.u32 	%r103, [%rd49+28];
	st.volatile.global.u32 	[%rd48+28], %r103;
	st.volatile.global.u32 	[%rd49+28], %r102;
	add.s32 	%r130, %r130, 8;
$L__BB0_11:
	setp.eq.s32 	%p12, %r6, 0;
	@%p12 bra 	$L__BB0_18;
	setp.lt.u32 	%p13, %r7, 3;
	@%p13 bra 	$L__BB0_14;
	mul.wide.u32 	%rd50, %r130, 4;
	add.s64 	%rd51, %rd4, %rd50;
	ld.volatile.global.u32 	%r104, [%rd51];
	add.s64 	%rd52, %rd5, %rd50;
	ld.volatile.global.u32 	%r105, [%rd52];
	st.volatile.global.u32 	[%rd51], %r105;
	st.volatile.global.u32 	[%rd52], %r104;
	ld.volatile.global.u32 	%r106, [%rd51+4];
	ld.volatile.global.u32 	%r107, [%rd52+4];
	st.volatile.global.u32 	[%rd51+4], %r107;
	st.volatile.global.u32 	[%rd52+4], %r106;
	ld.volatile.global.u32 	%r108, [%rd51+8];
	ld.volatile.global.u32 	%r109, [%rd52+8];
	st.volatile.global.u32 	[%rd51+8], %r109;
	st.volatile.global.u32 	[%rd52+8], %r108;
	ld.volatile.global.u32 	%r110, [%rd51+12];
	ld.volatile.global.u32 	%r111, [%rd52+12];
	st.volatile.global.u32 	[%rd51+12], %r111;
	st.volatile.global.u32 	[%rd52+12], %r110;
	add.s32 	%r130, %r130, 4;
$L__BB0_14:
	setp.eq.s32 	%p14, %r9, 0;
	@%p14 bra 	$L__BB0_18;
	setp.eq.s32 	%p15, %r9, 1;
	mul.wide.u32 	%rd53, %r130, 4;
	add.s64 	%rd12, %rd4, %rd53;
	ld.volatile.global.u32 	%r112, [%rd12];
	add.s64 	%rd13, %rd5, %rd53;
	ld.volatile.global.u32 	%r113, [%rd13];
	st.volatile.global.u32 	[%rd12], %r113;
	st.volatile.global.u32 	[%rd13], %r112;
	@%p15 bra 	$L__BB0_18;
	setp.eq.s32 	%p16, %r9, 2;
	ld.volatile.global.u32 	%r114, [%rd12+4];
	ld.volatile.global.u32 	%r115, [%rd13+4];
	st.volatile.global.u32 	[%rd12+4], %r115;
	st.volatile.global.u32 	[%rd13+4], %r114;
	@%p16 bra 	$L__BB0_18;
	ld.volatile.global.u32 	%r116, [%rd12+8];
	ld.volatile.global.u32 	%r117, [%rd13+8];
	st.volatile.global.u32 	[%rd12+8], %r117;
	st.volatile.global.u32 	[%rd13+8], %r116;
$L__BB0_18:
	cvt.u32.u64 	%r118, %rd58;
	membar.gl;
	div.s32 	%r119, %r134, %r25;
	mul.wide.s32 	%rd54, %r119, 4;
	add.s64 	%rd55, %rd1, %rd54;
	mov.b32 	%r120, 0;
	st.volatile.global.u32 	[%rd55], %r120;
	add.s32 	%r121, %r118, -1;
	shr.u32 	%r122, %r121, 31;
	add.s32 	%r123, %r121, %r122;
	shr.s32 	%r124, %r123, 1;
	mul.lo.s32 	%r127, %r124, %r25;
	setp.eq.s32 	%p17, %r12, 0;
	mov.u32 	%r134, %r12;
	@%p17 bra 	$L__BB0_22;
	bra.uni 	$L__BB0_3;
$L__BB0_19:
	div.s32 	%r38, %r127, %r25;
	cvt.s64.s32 	%rd58, %r38;
	mul.wide.s32 	%rd28, %r38, 4;
	add.s64 	%rd29, %rd1, %rd28;
	atom.relaxed.global.cas.b32 	%r39, [%rd29], 0, 1;
	setp.ne.s32 	%p3, %r39, 0;
	@%p3 bra 	$L__BB0_19;
	mul.wide.s32 	%rd30, %r127, 4;
	add.s64 	%rd31, %rd2, %rd30;
	ld.volatile.global.u32 	%r40, [%rd31];
	mul.wide.s32 	%rd32, %r134, 4;
	add.s64 	%rd33, %rd2, %rd32;
	ld.volatile.global.u32 	%r41, [%rd33];
	setp.le.s32 	%p4, %r40, %r41;
	@%p4 bra 	$L__BB0_23;
	cvt.u32.u64 	%r42, %rd58;
	membar.gl;
	div.s32 	%r43, %r134, %r25;
	mul.wide.s32 	%rd34, %r43, 4;
	add.s64 	%rd35, %rd1, %rd34;
	mov.b32 	%r44, 0;
	st.volatile.global.u32 	[%rd35], %r44;
	add.s32 	%r45, %r42, -1;
	shr.u32 	%r46, %r45, 31;
	add.s32 	%r47, %r45, %r46;
	shr.s32 	%r48, %r47, 1;
	mul.lo.s32 	%r23, %r48, %r25;
	setp.ne.s32 	%p5, %r127, 0;
	mov.u32 	%r134, %r127;
	mov.u32 	%r127, %r23;
	@%p5 bra 	$L__BB0_19;
$L__BB0_22:
	mov.b32 	%r125, 0;
	st.volatile.global.u32 	[%rd1], %r125;
	bra.uni 	$L__BB0_24;
$L__BB0_23:
	shl.b64 	%rd40, %rd58, 2;
	add.s64 	%rd41, %rd1, %rd40;
	div.s32 	%r53, %r134, %r25;
	mul.wide.s32 	%rd42, %r53, 4;
	add.s64 	%rd43, %rd1, %rd42;
	mov.b32 	%r54, 0;
	st.volatile.global.u32 	[%rd43], %r54;
	st.volatile.global.u32 	[%rd41], %r54;
$L__BB0_24:
	ret;

}
	// .globl	_Z10setLockVarPiS_S_
.visible .entry _Z10setLockVarPiS_S_(
	.param .u64 .ptr .align 1 _Z10setLockVarPiS_S__param_0,
	.param .u64 .ptr .align 1 _Z10setLockVarPiS_S__param_1,
	.param .u64 .ptr .align 1 _Z10setLockVarPiS_S__param_2
)
{
	.reg .pred 	%p<2>;
	.reg .b32 	%r<9>;
	.reg .b64 	%rd<9>;

	ld.param.u64 	%rd1, [_Z10setLockVarPiS_S__param_0];
	ld.param.u64 	%rd2, [_Z10setLockVarPiS_S__param_1];
	ld.param.u64 	%rd3, [_Z10setLockVarPiS_S__param_2];
	cvta.to.global.u64 	%rd4, %rd3;
	mov.u32 	%r2, %ctaid.x;
	mov.u32 	%r3, %ntid.x;
	mov.u32 	%r4, %tid.x;
	mad.lo.s32 	%r1, %r2, %r3, %r4;
	ld.global.u32 	%r5, [%rd4];
	setp.ge.s32 	%p1, %r1, %r5;
	@%p1 bra 	$L__BB1_2;
	cvta.to.global.u64 	%rd5, %rd1;
	cvta.to.global.u64 	%rd6, %rd2;
	ld.global.u32 	%r6, [%rd5];
	add.s32 	%r7, %r6, %r1;
	mul.wide.s32 	%rd7, %r7, 4;
	add.s64 	%rd8, %rd6, %rd7;
	mov.b32 	%r8, 1;
	st.global.u32 	[%rd8], %r8;
$L__BB1_2:
	ret;

}


// ===== COMPILED SASS (sm_100) =====

	.target	sm_100

	.elftype	@"ET_EXEC"


//--------------------- .note.nv.tkinfo           --------------------------
	.section	.note.nv.tkinfo,"",@"SHT_NOTE"
	.sectionflags	@"SHF_NOTE_NV_TKINFO"
	.tkinfo
        /*0018*/ 	.word	0x00000002
        /*0030*/ 	.string	""
        /*0030*/ 	.string	"ptxas"
        /*0030*/ 	.string	"Cuda compilation tools, release 13.0, V13.0.88"
        /*0030*/ 	.string	"Build cuda_13.0.r13.0/compiler.36424714_0"
        /*0030*/ 	.string	"-arch sm_100 -m 64 "



//--------------------- .note.nv.cuinfo           --------------------------
	.section	.note.nv.cuinfo,"",@"SHT_NOTE"
	.sectionflags	@"SHF_NOTE_NV_CUINFO"
        /*0018*/ 	.short	0x0002
        /*001a*/ 	.short	0x0064
        /*001c*/ 	.short	0x0082
	.zero		2


//--------------------- .nv.info                  --------------------------
	.section	.nv.info,"",@"SHT_CUDA_INFO"
	.align	4


	//----- nvinfo : EIATTR_REGCOUNT
	.align		4
        /*0000*/ 	.byte	0x04, 0x2f
        /*0002*/ 	.short	(.L_1 - .L_0)
	.align		4
.L_0:
        /*0004*/ 	.word	index@(_Z11Insert_ElemPViPiS1_S0_S1_i)
        /*0008*/ 	.word	0x00000020


	//----- nvinfo : EIATTR_FRAME_SIZE
	.align		4
.L_1:
        /*000c*/ 	.byte	0x04, 0x11
        /*000e*/ 	.short	(.L_3 - .L_2)
	.align		4
.L_2:
        /*0010*/ 	.word	index@(_Z11Insert_ElemPViPiS1_S0_S1_i)
        /*0014*/ 	.word	0x00000000


	//----- nvinfo : EIATTR_REGCOUNT
	.align		4
.L_3:
        /*0018*/ 	.byte	0x04, 0x2f
        /*001a*/ 	.short	(.L_5 - .L_4)
	.align		4
.L_4:
        /*001c*/ 	.word	index@(_Z10setLockVarPiS_S_)
        /*0020*/ 	.word	0x0000000c


	//----- nvinfo : EIATTR_FRAME_SIZE
	.align		4
.L_5:
        /*0024*/ 	.byte	0x04, 0x11
        /*0026*/ 	.short	(.L_7 - .L_6)
	.align		4
.L_6:
        /*0028*/ 	.word	index@(_Z10setLockVarPiS_S_)
        /*002c*/ 	.word	0x00000000


	//----- nvinfo : EIATTR_MIN_STACK_SIZE
	.align		4
.L_7:
        /*0030*/ 	.byte	0x04, 0x12
        /*0032*/ 	.short	(.L_9 - .L_8)
	.align		4
.L_8:
        /*0034*/ 	.word	index@(_Z10setLockVarPiS_S_)
        /*0038*/ 	.word	0x00000000


	//----- nvinfo : EIATTR_MIN_STACK_SIZE
	.align		4
.L_9:
        /*003c*/ 	.byte	0x04, 0x12
        /*003e*/ 	.short	(.L_11 - .L_10)
	.align		4
.L_10:
        /*0040*/ 	.word	index@(_Z11Insert_ElemPViPiS1_S0_S1_i)
        /*0044*/ 	.word	0x00000000
.L_11:


//--------------------- .nv.compat                --------------------------
	.section	.nv.compat,"",@"SHT_CUDA_COMPAT_INFO"
	.align	4
        /*0000*/ 	.byte	0x02, 0x09, 0x00, 0x00, 0x02, 0x02, 0x01, 0x00, 0x02, 0x05, 0x05, 0x00, 0x03, 0x07, 0x01, 0x01
        /*0010*/ 	.byte	0x02, 0x03, 0x00, 0x00, 0x02, 0x06, 0x01, 0x00, 0x04, 0x0b, 0x08, 0x00, 0x09, 0x00, 0x00, 0x00
        /*0020*/ 	.byte	0x00, 0x00, 0x00, 0x00


//--------------------- .nv.info._Z10setLockVarPiS_S_ --------------------------
	.section	.nv.info._Z10setLockVarPiS_S_,"",@"SHT_CUDA_INFO"
	.sectionflags	@""
	.align	4


	//----- nvinfo : EIATTR_CUDA_API_VERSION
	.align		4
        /*0000*/ 	.byte	0x04, 0x37
        /*0002*/ 	.short	(.L_13 - .L_12)
.L_12:
        /*0004*/ 	.word	0x00000082


	//----- nvinfo : EIATTR_KPARAM_INFO
	.align		4
.L_13:
        /*0008*/ 	.byte	0x04, 0x17
        /*000a*/ 	.short	(.L_15 - .L_14)
.L_14:
        /*000c*/ 	.word	0x00000000
        /*0010*/ 	.short	0x0002
        /*0012*/ 	.short	0x0010
        /*0014*/ 	.byte	0x00, 0xf5, 0x21, 0x00


	//----- nvinfo : EIATTR_KPARAM_INFO
	.align		4
.L_15:
        /*0018*/ 	.byte	0x04, 0x17
        /*001a*/ 	.short	(.L_17 - .L_16)
.L_16:
        /*001c*/ 	.word	0x00000000
        /*0020*/ 	.short	0x0001
        /*0022*/ 	.short	0x0008
        /*0024*/ 	.byte	0x00, 0xf5, 0x21, 0x00


	//----- nvinfo : EIATTR_KPARAM_INFO
	.align		4
.L_17:
        /*0028*/ 	.byte	0x04, 0x17
        /*002a*/ 	.short	(.L_19 - .L_18)
.L_18:
        /*002c*/ 	.word	0x00000000
        /*0030*/ 	.short	0x0000
        /*0032*/ 	.short	0x0000
        /*0034*/ 	.byte	0x00, 0xf5, 0x21, 0x00


	//----- nvinfo : EIATTR_SPARSE_MMA_MASK
	.align		4
.L_19:
        /*0038*/ 	.byte	0x03, 0x50
        /*003a*/ 	.short	0x0000


	//----- nvinfo : EIATTR_MAXREG_COUNT
	.align		4
        /*003c*/ 	.byte	0x03, 0x1b
        /*003e*/ 	.short	0x00ff


	//----- nvinfo : EIATTR_MERCURY_ISA_VERSION
	.align		4
        /*0040*/ 	.byte	0x03, 0x5f
        /*0042*/ 	.short	0x0101


	//----- nvinfo : EIATTR_VRC_CTA_INIT_COUNT
	.align		4
        /*0044*/ 	.byte	0x02, 0x4a
	.zero		1
	.zero		1


	//----- nvinfo : EIATTR_EXIT_INSTR_OFFSETS
	.align		4
        /*0048*/ 	.byte	0x04, 0x1c
        /*004a*/ 	.short	(.L_21 - .L_20)


	//   ....[0]....
.L_20:
        /*004c*/ 	.word	0x00000090


	//   ....[1]....
        /*0050*/ 	.word	0x00000110


	//----- nvinfo : EIATTR_CBANK_PARAM_SIZE
	.align		4
.L_21:
        /*0054*/ 	.byte	0x03, 0x19
        /*0056*/ 	.short	0x0018


	//----- nvinfo : EIATTR_PARAM_CBANK
	.align		4
        /*0058*/ 	.byte	0x04, 0x0a
        /*005a*/ 	.short	(.L_23 - .L_22)
	.align		4
.L_22:
        /*005c*/ 	.word	index@(.nv.constant0._Z10setLockVarPiS_S_)
        /*0060*/ 	.short	0x0380
        /*0062*/ 	.short	0x0018


	//----- nvinfo : EIATTR_SW_WAR
	.align		4
.L_23:
        /*0064*/ 	.byte	0x04, 0x36
        /*0066*/ 	.short	(.L_25 - .L_24)
.L_24:
        /*0068*/ 	.word	0x00000008
.L_25:


//--------------------- .nv.info._Z11Insert_ElemPViPiS1_S0_S1_i --------------------------
	.section	.nv.info._Z11Insert_ElemPViPiS1_S0_S1_i,"",@"SHT_CUDA_INFO"
	.sectionflags	@""
	.align	4


	//----- nvinfo : EIATTR_CUDA_API_VERSION
	.align		4
        /*0000*/ 	.byte	0x04, 0x37
        /*0002*/ 	.short	(.L_27 - .L_26)
.L_26:
        /*0004*/ 	.word	0x00000082


	//----- nvinfo : EIATTR_KPARAM_INFO
	.align		4
.L_27:
        /*0008*/ 	.byte	0x04, 0x17
        /*000a*/ 	.short	(.L_29 - .L_28)
.L_28:
        /*000c*/ 	.word	0x00000000
        /*0010*/ 	.short	0x0005
        /*0012*/ 	.short	0x0028
        /*0014*/ 	.byte	0x00, 0xf0, 0x11, 0x00


	//----- nvinfo : EIATTR_KPARAM_INFO
	.align		4
.L_29:
        /*0018*/ 	.byte	0x04, 0x17
        /*001a*/ 	.short	(.L_31 - .L_30)
.L_30:
        /*001c*/ 	.word	0x00000000
        /*0020*/ 	.short	0x0004
        /*0022*/ 	.short	0x0020
        /*0024*/ 	.byte	0x00, 0xf5, 0x21, 0x00


	//----- nvinfo : EIATTR_KPARAM_INFO
	.align		4
.L_31:
        /*0028*/ 	.byte	0x04, 0x17
        /*002a*/ 	.short	(.L_33 - .L_32)
.L_32:
        /*002c*/ 	.word	0x00000000
        /*0030*/ 	.short	0x0003
        /*0032*/ 	.short	0x0018
        /*0034*/ 	.byte	0x00, 0xf5, 0x21, 0x00


	//----- nvinfo : EIATTR_KPARAM_INFO
	.align		4
.L_33:
        /*0038*/ 	.byte	0x04, 0x17
        /*003a*/ 	.short	(.L_35 - .L_34)
.L_34:
        /*003c*/ 	.word	0x00000000
        /*0040*/ 	.short	0x0002
        /*0042*/ 	.short	0x0010
        /*0044*/ 	.byte	0x00, 0xf5, 0x21, 0x00


	//----- nvinfo : EIATTR_KPARAM_INFO
	.align		4
.L_35:
        /*0048*/ 	.byte	0x04, 0x17
        /*004a*/ 	.short	(.L_37 - .L_36)
.L_36:
        /*004c*/ 	.word	0x00000000
        /*0050*/ 	.short	0x0001
        /*0052*/ 	.short	0x0008
        /*0054*/ 	.byte	0x00, 0xf5, 0x21, 0x00


	//----- nvinfo : EIATTR_KPARAM_INFO
	.align		4
.L_37:
        /*0058*/ 	.byte	0x04, 0x17
        /*005a*/ 	.short	(.L_39 - .L_38)
.L_38:
        /*005c*/ 	.word	0x00000000
        /*0060*/ 	.short	0x0000
        /*0062*/ 	.short	0x0000
        /*0064*/ 	.byte	0x00, 0xf5, 0x21, 0x00


	//----- nvinfo : EIATTR_SPARSE_MMA_MASK
	.align		4
.L_39:
        /*0068*/ 	.byte	0x03, 0x50
        /*006a*/ 	.short	0x0000


	//----- nvinfo : EIATTR_MAXREG_COUNT
	.align		4
        /*006c*/ 	.byte	0x03, 0x1b
        /*006e*/ 	.short	0x00ff


	//----- nvinfo : EIATTR_MERCURY_ISA_VERSION
	.align		4
        /*0070*/ 	.byte	0x03, 0x5f
        /*0072*/ 	.short	0x0101


	//----- nvinfo : EIATTR_VRC_CTA_INIT_COUNT
	.align		4
        /*0074*/ 	.byte	0x02, 0x4a
	.zero		1
	.zero		1


	//----- nvinfo : EIATTR_EXIT_INSTR_OFFSETS
	.align		4
        /*0078*/ 	.byte	0x04, 0x1c
        /*007a*/ 	.short	(.L_41 - .L_40)


	//   ....[0]....
.L_40:
        /*007c*/ 	.word	0x00000090


	//   ....[1]....
        /*0080*/ 	.word	0x000017a0


	//   ....[2]....
        /*0084*/ 	.word	0x00001990


	//----- nvinfo : EIATTR_CRS_STACK_SIZE
	.align		4
.L_41:
        /*0088*/ 	.byte	0x04, 0x1e
        /*008a*/ 	.short	(.L_43 - .L_42)
.L_42:
        /*008c*/ 	.word	0x00000000


	//----- nvinfo : EIATTR_CBANK_PARAM_SIZE
	.align		4
.L_43:
        /*0090*/ 	.byte	0x03, 0x19
        /*0092*/ 	.short	0x002c


	//----- nvinfo : EIATTR_PARAM_CBANK
	.align		4
        /*0094*/ 	.byte	0x04, 0x0a
        /*0096*/ 	.short	(.L_45 - .L_44)
	.align		4
.L_44:
        /*0098*/ 	.word	index@(.nv.constant0._Z11Insert_ElemPViPiS1_S0_S1_i)
        /*009c*/ 	.short	0x0380
        /*009e*/ 	.short	0x002c


	//----- nvinfo : EIATTR_SW_WAR
	.align		4
.L_45:
        /*00a0*/ 	.byte	0x04, 0x36
        /*00a2*/ 	.short	(.L_47 - .L_46)
.L_46:
        /*00a4*/ 	.word	0x00000008
.L_47:


//--------------------- .nv.callgraph             --------------------------
	.section	.nv.callgraph,"",@"SHT_CUDA_CALLGRAPH"
	.align	4
	.sectionentsize	8
	.align		4
        /*0000*/ 	.word	0x00000000
	.align		4
        /*0004*/ 	.word	0xffffffff
	.align		4
        /*0008*/ 	.word	0x00000000
	.align		4
        /*000c*/ 	.word	0xfffffffe
	.align		4
        /*0010*/ 	.word	0x00000000
	.align		4
        /*0014*/ 	.word	0xfffffffd
	.align		4
        /*0018*/ 	.word	0x00000000
	.align		4
        /*001c*/ 	.word	0xfffffffc


//--------------------- .text._Z10setLockVarPiS_S_ --------------------------
	.section	.text._Z10setLockVarPiS_S_,"ax",@progbits
	.align	128
        .global         _Z10setLockVarPiS_S_
        .type           _Z10setLockVarPiS_S_,@function
        .size           _Z10setLockVarPiS_S_,(.L_x_18 - _Z10setLockVarPiS_S_)
        .other          _Z10setLockVarPiS_S_,@"STO_CUDA_ENTRY STV_DEFAULT"
_Z10setLockVarPiS_S_:
.text._Z10setLockVarPiS_S_:
[----:B------:R-:W-:Y:S08]  /*0000*/  LDC R1, c[0x0][0x37c] ;  /* 0x0000df00ff017b82 */ /* 0x000ff00000000800 */
[----:B------:R-:W0:Y:S01]  /*0010*/  LDC.64 R2, c[0x0][0x390] ;  /* 0x0000e400ff027b82 */ /* 0x000e220000000a00 */
[----:B------:R-:W0:Y:S02]  /*0020*/  LDCU.64 UR4, c[0x0][0x358] ;  /* 0x00006b00ff0477ac */ /* 0x000e240008000a00 */
[----:B0-----:R-:W2:Y:S05]  /*0030*/  LDG.E R3, desc[UR4][R2.64] ;  /* 0x0000000402037981 */ /* 0x001eaa000c1e1900 */
[----:B------:R-:W0:Y:S01]  /*0040*/  S2UR UR6, SR_CTAID.X ;  /* 0x00000000000679c3 */ /* 0x000e220000002500 */
[----:B------:R-:W0:Y:S07]  /*0050*/  S2R R5, SR_TID.X ;  /* 0x0000000000057919 */ /* 0x000e2e0000002100 */
[----:B------:R-:W0:Y:S02]  /*0060*/  LDC R0, c[0x0][0x360] ;  /* 0x0000d800ff007b82 */ /* 0x000e240000000800 */
[----:B0-----:R-:W-:-:S05]  /*0070*/  IMAD R0, R0, UR6, R5 ;  /* 0x0000000600007c24 */ /* 0x001fca000f8e0205 */
[----:B--2---:R-:W-:-:S13]  /*0080*/  ISETP.GE.AND P0, PT, R0, R3, PT ;  /* 0x000000030000720c */ /* 0x004fda0003f06270 */
[----:B------:R-:W-:Y:S05]  /*0090*/  @P0 EXIT ;  /* 0x000000000000094d */ /* 0x000fea0003800000 */
[----:B------:R-:W0:Y:S08]  /*00a0*/  LDC.64 R2, c[0x0][0x380] ;  /* 0x0000e000ff027b82 */ /* 0x000e300000000a00 */
[----:B------:R-:W1:Y:S01]  /*00b0*/  LDC.64 R4, c[0x0][0x388] ;  /* 0x0000e200ff047b82 */ /* 0x000e620000000a00 */
[----:B0-----:R-:W2:Y:S01]  /*00c0*/  LDG.E R3, desc[UR4][R2.64] ;  /* 0x0000000402037981 */ /* 0x001ea2000c1e1900 */
[----:B------:R-:W-:Y:S01]  /*00d0*/  HFMA2 R9, -RZ, RZ, 0, 5.9604644775390625e-08 ;  /* 0x00000001ff097431 */ /* 0x000fe200000001ff */
[----:B--2---:R-:W-:-:S05]  /*00e0*/  IADD3 R7, PT, PT, R0, R3, RZ ;  /* 0x0000000300077210 */ /* 0x004fca0007ffe0ff */
[----:B-1----:R-:W-:-:S05]  /*00f0*/  IMAD.WIDE R4, R7, 0x4, R4 ;  /* 0x0000000407047825 */ /* 0x002fca00078e0204 */
[----:B------:R-:W-:Y:S01]  /*0100*/  STG.E desc[UR4][R4.64], R9 ;  /* 0x0000000904007986 */ /* 0x000fe2000c101904 */
[----:B------:R-:W-:Y:S05]  /*0110*/  EXIT ;  /* 0x000000000000794d */ /* 0x000fea0003800000 */
.L_x_0:
[----:B------:R-:W-:-:S00]  /*0120*/  BRA `(.L_x_0) ;  /* 0xfffffffc00fc7947 */ /* 0x000fc0000383ffff */
[----:B------:R-:W-:-:S00]  /*0130*/  NOP ;  /* 0x0000000000007918 */ /* 0x000fc00000000000 */
        /* <DEDUP_REMOVED lines=12> */
.L_x_18:


//--------------------- .text._Z11Insert_ElemPViPiS1_S0_S1_i --------------------------
	.section	.text._Z11Insert_ElemPViPiS1_S0_S1_i,"ax",@progbits
	.align	128
        .global         _Z11Insert_ElemPViPiS1_S0_S1_i
        .type           _Z11Insert_ElemPViPiS1_S0_S1_i,@function
        .size           _Z11Insert_ElemPViPiS1_S0_S1_i,(.L_x_19 - _Z11Insert_ElemPViPiS1_S0_S1_i)
        .other          _Z11Insert_ElemPViPiS1_S0_S1_i,@"STO_CUDA_ENTRY STV_DEFAULT"
_Z11Insert_ElemPViPiS1_S0_S1_i:
.text._Z11Insert_ElemPViPiS1_S0_S1_i:
        /* <DEDUP_REMOVED lines=10> */
[----:B------:R-:W0:Y:S01]  /*00a0*/  LDC.64 R2, c[0x0][0x390] ;  /* 0x0000e400ff027b82 */ /* 0x000e220000000a00 */
[----:B------:R-:W-:-:S07]  /*00b0*/  IMAD.MOV.U32 R13, RZ, RZ, 0x3f2 ;  /* 0x000003f2ff0d7424 */ /* 0x000fce00078e00ff */
[----:B------:R-:W1:Y:S08]  /*00c0*/  LDC R4, c[0x0][0x3a8] ;  /* 0x0000ea00ff047b82 */ /* 0x000e700000000800 */
[----:B------:R-:W2:Y:S01]  /*00d0*/  LDC.64 R6, c[0x0][0x388] ;  /* 0x0000e200ff067b82 */ /* 0x000ea20000000a00 */
[----:B0-----:R-:W3:Y:S07]  /*00e0*/  ATOMG.E.INC.STRONG.GPU PT, R3, desc[UR6][R2.64], R13 ;  /* 0x8000000d020379a8 */ /* 0x001eee00099ef106 */
[----:B------:R-:W0:Y:S01]  /*00f0*/  LDC.64 R8, c[0x0][0x380] ;  /* 0x0000e000ff087b82 */ /* 0x000e220000000a00 */
[----:B-1----:R-:W-:-:S04]  /*0100*/  IMAD R5, R5, R4, RZ ;  /* 0x0000000405057224 */ /* 0x002fc800078e02ff */
[----:B--2---:R-:W-:-:S05]  /*0110*/  IMAD.WIDE R6, R5, 0x4, R6 ;  /* 0x0000000405067825 */ /* 0x004fca00078e0206 */
[----:B------:R-:W2:Y:S01]  /*0120*/  LDG.E R5, desc[UR6][R6.64] ;  /* 0x0000000606057981 */ /* 0x000ea2000c1e1900 */
[----:B---3--:R-:W-:-:S04]  /*0130*/  IMAD R22, R3, R4, RZ ;  /* 0x0000000403167224 */ /* 0x008fc800078e02ff */
[----:B0-----:R-:W-:-:S05]  /*0140*/  IMAD.WIDE R8, R22, 0x4, R8 ;  /* 0x0000000416087825 */ /* 0x001fca00078e0208 */
[----:B--2---:R0:W-:Y:S04]  /*0150*/  STG.E.STRONG.SYS desc[UR6][R8.64], R5 ;  /* 0x0000000508007986 */ /* 0x0041e8000c115906 */
[----:B------:R-:W2:Y:S01]  /*0160*/  LDG.E R11, desc[UR6][R6.64+0x4] ;  /* 0x00000406060b7981 */ /* 0x000ea2000c1e1900 */
[----:B------:R-:W-:Y:S01]  /*0170*/  ISETP.GT.AND P0, PT, R4, RZ, PT ;  /* 0x000000ff0400720c */ /* 0x000fe20003f04270 */
[----:B------:R-:W-:Y:S01]  /*0180*/  VIADD R0, R3, 0xffffffff ;  /* 0xffffffff03007836 */ /* 0x000fe20000000000 */
[----:B------:R-:W-:Y:S04]  /*0190*/  BSSY.RECONVERGENT B0, `(.L_x_1) ;  /* 0x0000162000007945 */ /* 0x000fe80003800200 */
[----:B------:R-:W-:-:S04]  /*01a0*/  LEA.HI R0, R0, R0, RZ, 0x1 ;  /* 0x0000000000007211 */ /* 0x000fc800078f08ff */
[----:B------:R-:W-:-:S05]  /*01b0*/  SHF.R.S32.HI R3, RZ, 0x1, R0 ;  /* 0x00000001ff037819 */ /* 0x000fca0000011400 */
[----:B------:R-:W-:Y:S01]  /*01c0*/  IMAD R24, R3, R4, RZ ;  /* 0x0000000403187224 */ /* 0x000fe200078e02ff */
[----:B--2---:R0:W-:Y:S01]  /*01d0*/  STG.E.STRONG.SYS desc[UR6][R8.64], R11 ;  /* 0x0000000b08007986 */ /* 0x0041e2000c115906 */
[----:B------:R-:W-:Y:S05]  /*01e0*/  @P0 BRA `(.L_x_2) ;  /* 0x0000000400580947 */ /* 0x000fea0003800000 */
[-C--:B------:R-:W-:Y:S01]  /*01f0*/  IABS R0, R4.reuse ;  /* 0x0000000400007213 */ /* 0x080fe20000000000 */
[----:B------:R-:W1:Y:S01]  /*0200*/  LDCU UR8, c[0x0][0x3a8] ;  /* 0x00007500ff0877ac */ /* 0x000e620008000800 */
[----:B------:R-:W-:Y:S02]  /*0210*/  ISETP.NE.AND P0, PT, R4, RZ, PT ;  /* 0x000000ff0400720c */ /* 0x000fe40003f05270 */
[----:B------:R-:W2:Y:S01]  /*0220*/  I2F.RP R6, R0 ;  /* 0x0000000000067306 */ /* 0x000ea20000209400 */
[----:B------:R-:W-:Y:S01]  /*0230*/  LOP3.LUT R4, RZ, R4, RZ, 0x33, !PT ;  /* 0x00000004ff047212 */ /* 0x000fe200078e33ff */
[----:B------:R-:W3:Y:S06]  /*0240*/  LDCU.64 UR10, c[0x0][0x398] ;  /* 0x00007300ff0a77ac */ /* 0x000eec0008000a00 */
[----:B--2---:R-:W2:Y:S02]  /*0250*/  MUFU.RCP R6, R6 ;  /* 0x0000000600067308 */ /* 0x004ea40000001000 */
[----:B--2---:R-:W-:-:S06]  /*0260*/  IADD3 R2, PT, PT, R6, 0xffffffe, RZ ;  /* 0x0ffffffe06027810 */ /* 0x004fcc0007ffe0ff */
[----:B------:R2:W0:Y:S02]  /*0270*/  F2I.FTZ.U32.TRUNC.NTZ R3, R2 ;  /* 0x0000000200037305 */ /* 0x000424000021f000 */
[----:B--2---:R-:W-:Y:S02]  /*0280*/  IMAD.MOV.U32 R2, RZ, RZ, RZ ;  /* 0x000000ffff027224 */ /* 0x004fe400078e00ff */
[----:B0-----:R-:W-:-:S04]  /*0290*/  IMAD.MOV R5, RZ, RZ, -R3 ;  /* 0x000000ffff057224 */ /* 0x001fc800078e0a03 */
[----:B------:R-:W-:-:S04]  /*02a0*/  IMAD R5, R5, R0, RZ ;  /* 0x0000000005057224 */ /* 0x000fc800078e02ff */
[----:B------:R-:W-:-:S04]  /*02b0*/  IMAD.HI.U32 R5, R3, R5, R2 ;  /* 0x0000000503057227 */ /* 0x000fc800078e0002 */
[----:B-1-3--:R-:W-:-:S07]  /*02c0*/  HFMA2 R3, -RZ, RZ, 0, 5.9604644775390625e-08 ;  /* 0x00000001ff037431 */ /* 0x00afce00000001ff */
.L_x_7:
[----:B------:R-:W-:Y:S01]  /*02d0*/  IABS R7, R24 ;  /* 0x0000001800077213 */ /* 0x000fe20000000000 */
[----:B------:R-:W-:Y:S02]  /*02e0*/  IMAD.U32 R9, RZ, RZ, UR8 ;  /* 0x00000008ff097e24 */ /* 0x000fe4000f8e00ff */
[----:B0-----:R-:W-:Y:S02]  /*02f0*/  IMAD.U32 R10, RZ, RZ, UR10 ;  /* 0x0000000aff0a7e24 */ /* 0x001fe4000f8e00ff */
[----:B------:R-:W-:Y:S01]  /*0300*/  IMAD.HI.U32 R2, R5, R7, RZ ;  /* 0x0000000705027227 */ /* 0x000fe200078e00ff */
[----:B------:R-:W-:-:S03]  /*0310*/  IABS R8, R9 ;  /* 0x0000000900087213 */ /* 0x000fc60000000000 */
[----:B------:R-:W-:Y:S02]  /*0320*/  IMAD.MOV R6, RZ, RZ, -R2 ;  /* 0x000000ffff067224 */ /* 0x000fe400078e0a02 */
[----:B------:R-:W-:Y:S01]  /*0330*/  IMAD.U32 R11, RZ, RZ, UR11 ;  /* 0x0000000bff0b7e24 */ /* 0x000fe2000f8e00ff */
[----:B------:R-:W-:Y:S05]  /*0340*/  YIELD ;  /* 0x0000000000007946 */ /* 0x000fea0003800000 */
[----:B------:R-:W-:Y:S01]  /*0350*/  IMAD R7, R8, R6, R7 ;  /* 0x0000000608077224 */ /* 0x000fe200078e0207 */
[----:B------:R-:W-:-:S04]  /*0360*/  LOP3.LUT R6, R24, R9, RZ, 0x3c, !PT ;  /* 0x0000000918067212 */ /* 0x000fc800078e3cff */
[----:B------:R-:W-:Y:S02]  /*0370*/  ISETP.GT.U32.AND P2, PT, R0, R7, PT ;  /* 0x000000070000720c */ /* 0x000fe40003f44070 */
[----:B------:R-:W-:-:S11]  /*0380*/  ISETP.GE.AND P3, PT, R6, RZ, PT ;  /* 0x000000ff0600720c */ /* 0x000fd60003f66270 */
[----:B------:R-:W-:Y:S01]  /*0390*/  @!P2 IADD3 R7, PT, PT, R7, -R8, RZ ;  /* 0x800000080707a210 */ /* 0x000fe20007ffe0ff */
[----:B------:R-:W-:-:S03]  /*03a0*/  @!P2 VIADD R2, R2, 0x1 ;  /* 0x000000010202a836 */ /* 0x000fc60000000000 */
[----:B------:R-:W-:-:S13]  /*03b0*/  ISETP.GE.U32.AND P1, PT, R7, R0, PT ;  /* 0x000000000700720c */ /* 0x000fda0003f26070 */
[----:B------:R-:W-:-:S05]  /*03c0*/  @P1 VIADD R2, R2, 0x1 ;  /* 0x0000000102021836 */ /* 0x000fca0000000000 */
[----:B------:R-:W-:-:S04]  /*03d0*/  @!P3 IADD3 R2, PT, PT, -R2, RZ, RZ ;  /* 0x000000ff0202b210 */ /* 0x000fc80007ffe1ff */
[----:B------:R-:W-:Y:S02]  /*03e0*/  SEL R12, R4, R2, !P0 ;  /* 0x00000002040c7207 */ /* 0x000fe40004000000 */
[----:B------:R-:W-:-:S03]  /*03f0*/  MOV R2, RZ ;  /* 0x000000ff00027202 */ /* 0x000fc60000000f00 */
[----:B------:R-:W-:-:S05]  /*0400*/  IMAD.WIDE R6, R12, 0x4, R10 ;  /* 0x000000040c067825 */ /* 0x000fca00078e020a */
[----:B------:R-:W2:Y:S01]  /*0410*/  ATOMG.E.CAS.STRONG.GPU PT, R2, [R6], R2, R3 ;  /* 0x00000002060273a9 */ /* 0x000ea200001ee103 */
[----:B------:R-:W-:Y:S01]  /*0420*/  BSSY.RELIABLE B1, `(.L_x_3) ;  /* 0x0000031000017945 */ /* 0x000fe20003800100 */
[----:B------:R-:W-:Y:S02]  /*0430*/  SHF.R.S32.HI R13, RZ, 0x1f, R12 ;  /* 0x0000001fff0d7819 */ /* 0x000fe4000001140c */
[----:B--2---:R-:W-:-:S13]  /*0440*/  ISETP.NE.AND P1, PT, R2, RZ, PT ;  /* 0x000000ff0200720c */ /* 0x004fda0003f25270 */
[----:B------:R-:W-:Y:S05]  /*0450*/  @P1 BRA `(.L_x_4) ;  /* 0x0000000000b41947 */ /* 0x000fea0003800000 */
[----:B------:R-:W0:Y:S02]  /*0460*/  LDC.64 R14, c[0x0][0x380] ;  /* 0x0000e000ff0e7b82 */ /* 0x000e240000000a00 */
[----:B0-----:R-:W-:-:S04]  /*0470*/  IMAD.WIDE R6, R24, 0x4, R14 ;  /* 0x0000000418067825 */ /* 0x001fc800078e020e */
[----:B------:R-:W-:Y:S02]  /*0480*/  IMAD.WIDE R14, R22, 0x4, R14 ;  /* 0x00000004160e7825 */ /* 0x000fe400078e020e */
[----:B------:R-:W2:Y:S04]  /*0490*/  LDG.E.STRONG.SYS R6, desc[UR6][R6.64] ;  /* 0x0000000606067981 */ /* 0x000ea8000c1f5900 */
[----:B------:R-:W2:Y:S02]  /*04a0*/  LDG.E.STRONG.SYS R15, desc[UR6][R14.64] ;  /* 0x000000060e0f7981 */ /* 0x000ea4000c1f5900 */
[----:B--2---:R-:W-:-:S13]  /*04b0*/  ISETP.GT.AND P1, PT, R6, R15, PT ;  /* 0x0000000f0600720c */ /* 0x004fda0003f24270 */
[----:B------:R-:W-:Y:S05]  /*04c0*/  @!P1 BREAK.RELIABLE B1 ;  /* 0x0000000000019942 */ /* 0x000fea0003800100 */
[----:B------:R-:W-:Y:S05]  /*04d0*/  @!P1 BRA `(.L_x_5) ;  /* 0x0000001000b49947 */ /* 0x000fea0003800000 */
[----:B------:R-:W-:Y:S06]  /*04e0*/  MEMBAR.SC.GPU ;  /* 0x0000000000007992 */ /* 0x000fec0000002000 */
[----:B------:R-:W-:-:S00]  /*04f0*/  ERRBAR ;  /* 0x00000000000079ab */ /* 0x000fc00000000000 */
[----:B------:R-:W-:Y:S06]  /*0500*/  CGAERRBAR ;  /* 0x00000000000075ab */ /* 0x000fec0000000000 */
[----:B------:R-:W-:Y:S01]  /*0510*/  CCTL.IVALL ;  /* 0x00000000ff00798f */ /* 0x000fe20002000000 */
[----:B------:R-:W0:Y:S01]  /*0520*/  I2F.RP R0, R8 ;  /* 0x0000000800007306 */ /* 0x000e220000209400 */
[----:B------:R-:W-:Y:S01]  /*0530*/  IABS R2, R22 ;  /* 0x0000001600027213 */ /* 0x000fe20000000000 */
[----:B------:R-:W-:-:S05]  /*0540*/  VIADD R12, R12, 0xffffffff ;  /* 0xffffffff0c0c7836 */ /* 0x000fca0000000000 */
[----:B------:R-:W-:-:S04]  /*0550*/  LEA.HI R12, R12, R12, RZ, 0x1 ;  /* 0x0000000c0c0c7211 */ /* 0x000fc800078f08ff */
[----:B------:R-:W-:Y:S01]  /*0560*/  SHF.R.S32.HI R12, RZ, 0x1, R12 ;  /* 0x00000001ff0c7819 */ /* 0x000fe2000001140c */
[----:B0-----:R-:W0:Y:S04]  /*0570*/  MUFU.RCP R0, R0 ;  /* 0x0000000000007308 */ /* 0x001e280000001000 */
[----:B------:R-:W-:Y:S02]  /*0580*/  IMAD R12, R12, R9, RZ ;  /* 0x000000090c0c7224 */ /* 0x000fe400078e02ff */
[----:B0-----:R-:W-:-:S04]  /*0590*/  VIADD R6, R0, 0xffffffe ;  /* 0x0ffffffe00067836 */ /* 0x001fc80000000000 */
[----:B------:R0:W1:Y:S02]  /*05a0*/  F2I.FTZ.U32.TRUNC.NTZ R7, R6 ;  /* 0x0000000600077305 */ /* 0x000064000021f000 */
[----:B0-----:R-:W-:Y:S01]  /*05b0*/  MOV R6, RZ ;  /* 0x000000ff00067202 */ /* 0x001fe20000000f00 */
[----:B-1----:R-:W-:-:S04]  /*05c0*/  IMAD.MOV R5, RZ, RZ, -R7 ;  /* 0x000000ffff057224 */ /* 0x002fc800078e0a07 */
[----:B------:R-:W-:-:S04]  /*05d0*/  IMAD R5, R5, R8, RZ ;  /* 0x0000000805057224 */ /* 0x000fc800078e02ff */
[----:B------:R-:W-:Y:S01]  /*05e0*/  IMAD.HI.U32 R5, R7, R5, R6 ;  /* 0x0000000507057227 */ /* 0x000fe200078e0006 */
[----:B------:R-:W-:Y:S02]  /*05f0*/  LOP3.LUT R6, R22, R9, RZ, 0x3c, !PT ;  /* 0x0000000916067212 */ /* 0x000fe400078e3cff */
[----:B------:R-:W-:Y:S01]  /*0600*/  MOV R22, R24 ;  /* 0x0000001800167202 */ /* 0x000fe20000000f00 */
[----:B------:R-:W-:Y:S01]  /*0610*/  IMAD.MOV.U32 R7, RZ, RZ, R2 ;  /* 0x000000ffff077224 */ /* 0x000fe200078e0002 */
[----:B------:R-:W-:-:S03]  /*0620*/  ISETP.GE.AND P3, PT, R6, RZ, PT ;  /* 0x000000ff0600720c */ /* 0x000fc60003f66270 */
[----:B------:R-:W-:-:S04]  /*0630*/  IMAD.HI.U32 R2, R5, R7, RZ ;  /* 0x0000000705027227 */ /* 0x000fc800078e00ff */
[----:B------:R-:W-:-:S04]  /*0640*/  IMAD.MOV R0, RZ, RZ, -R2 ;  /* 0x000000ffff007224 */ /* 0x000fc800078e0a02 */
[----:B------:R-:W-:Y:S01]  /*0650*/  IMAD R7, R8, R0, R7 ;  /* 0x0000000008077224 */ /* 0x000fe200078e0207 */
[----:B------:R-:W-:-:S04]  /*0660*/  MOV R0, R8 ;  /* 0x0000000800007202 */ /* 0x000fc80000000f00 */
[----:B------:R-:W-:-:S13]  /*0670*/  ISETP.GT.U32.AND P2, PT, R0, R7, PT ;  /* 0x000000070000720c */ /* 0x000fda0003f44070 */
[----:B------:R-:W-:Y:S02]  /*0680*/  @!P2 IMAD.IADD R7, R7, 0x1, -R8 ;  /* 0x000000010707a824 */ /* 0x000fe400078e0a08 */
[----:B------:R-:W-:-:S03]  /*0690*/  @!P2 VIADD R2, R2, 0x1 ;  /* 0x000000010202a836 */ /* 0x000fc60000000000 */
[----:B------:R-:W-:-:S13]  /*06a0*/  ISETP.GE.U32.AND P1, PT, R7, R0, PT ;  /* 0x000000000700720c */ /* 0x000fda0003f26070 */
[----:B------:R-:W-:Y:S02]  /*06b0*/  @P1 IADD3 R2, PT, PT, R2, 0x1, RZ ;  /* 0x0000000102021810 */ /* 0x000fe40007ffe0ff */
[----:B------:R-:W-:Y:S01]  /*06c0*/  ISETP.NE.AND P1, PT, R24, RZ, PT ;  /* 0x000000ff1800720c */ /* 0x000fe20003f25270 */
[----:B------:R-:W-:Y:S02]  /*06d0*/  IMAD.MOV.U32 R24, RZ, RZ, R12 ;  /* 0x000000ffff187224 */ /* 0x000fe400078e000c */
[----:B------:R-:W-:-:S05]  /*06e0*/  @!P3 IMAD.MOV R2, RZ, RZ, -R2 ;  /* 0x000000ffff02b224 */ /* 0x000fca00078e0a02 */
[----:B------:R-:W-:-:S05]  /*06f0*/  SEL R7, R4, R2, !P0 ;  /* 0x0000000204077207 */ /* 0x000fca0004000000 */
[----:B------:R-:W-:-:S05]  /*0700*/  IMAD.WIDE R10, R7, 0x4, R10 ;  /* 0x00000004070a7825 */ /* 0x000fca00078e020a */
[----:B------:R0:W-:Y:S01]  /*0710*/  STG.E.STRONG.SYS desc[UR6][R10.64], RZ ;  /* 0x000000ff0a007986 */ /* 0x0001e2000c115906 */
[----:B------:R-:W-:Y:S05]  /*0720*/  @!P1 BRA `(.L_x_6) ;  /* 0x0000001000149947 */ /* 0x000fea0003800000 */
.L_x_4:
[----:B------:R-:W-:Y:S05]  /*0730*/  BSYNC.RELIABLE B1 ;  /* 0x0000000000017941 */ /* 0x000fea0003800100 */
.L_x_3:
[----:B------:R-:W-:Y:S05]  /*0740*/  BRA `(.L_x_7) ;  /* 0xfffffff800e07947 */ /* 0x000fea000383ffff */
.L_x_2:
[C---:B------:R-:W-:Y:S02]  /*0750*/  LOP3.LUT R7, R4.reuse, 0xf, RZ, 0xc0, !PT ;  /* 0x0000000f04077812 */ /* 0x040fe400078ec0ff */
[C---:B------:R-:W-:Y:S02]  /*0760*/  LOP3.LUT R6, R4.reuse, 0x7, RZ, 0xc0, !PT ;  /* 0x0000000704067812 */ /* 0x040fe400078ec0ff */
[----:B0-----:R-:W-:Y:S01]  /*0770*/  LOP3.LUT R5, R4, 0x7ffffff0, RZ, 0xc0, !PT ;  /* 0x7ffffff004057812 */ /* 0x001fe200078ec0ff */
[----:B------:R-:W-:Y:S01]  /*0780*/  VIADD R0, R7, 0xffffffff ;  /* 0xffffffff07007836 */ /* 0x000fe20000000000 */
[----:B------:R-:W-:Y:S02]  /*0790*/  IADD3 R2, PT, PT, R6, -0x1, RZ ;  /* 0xffffffff06027810 */ /* 0x000fe40007ffe0ff */
[----:B------:R-:W-:Y:S01]  /*07a0*/  LOP3.LUT R4, R4, 0x3, RZ, 0xc0, !PT ;  /* 0x0000000304047812 */ /* 0x000fe200078ec0ff */
[----:B------:R-:W-:Y:S01]  /*07b0*/  IMAD.MOV R3, RZ, RZ, -R5 ;  /* 0x000000ffff037224 */ /* 0x000fe200078e0a05 */
[----:B------:R-:W-:-:S02]  /*07c0*/  ISETP.GE.U32.AND P0, PT, R0, 0x7, PT ;  /* 0x000000070000780c */ /* 0x000fc40003f06070 */
[----:B------:R-:W-:-:S13]  /*07d0*/  ISETP.GE.U32.AND P1, PT, R2, 0x3, PT ;  /* 0x000000030200780c */ /* 0x000fda0003f26070 */
.L_x_16:
[----:B------:R-:W-:Y:S05]  /*07e0*/  YIELD ;  /* 0x0000000000007946 */ /* 0x000fea0003800000 */
[----:B------:R-:W0:Y:S01]  /*07f0*/  LDCU UR4, c[0x0][0x3a8] ;  /* 0x00007500ff0477ac */ /* 0x000e220008000800 */
[----:B------:R-:W-:Y:S01]  /*0800*/  IABS R12, R24 ;  /* 0x00000018000c7213 */ /* 0x000fe20000000000 */
[----:B------:R-:W-:Y:S02]  /*0810*/  HFMA2 R14, -RZ, RZ, 0, 0 ;  /* 0x00000000ff0e7431 */ /* 0x000fe400000001ff */
[----:B------:R-:W-:Y:S02]  /*0820*/  IMAD.MOV.U32 R15, RZ, RZ, 0x1 ;  /* 0x00000001ff0f7424 */ /* 0x000fe400078e00ff */
[----:B0-----:R-:W-:Y:S01]  /*0830*/  IMAD.U32 R9, RZ, RZ, UR4 ;  /* 0x00000004ff097e24 */ /* 0x001fe2000f8e00ff */
[----:B------:R-:W0:Y:S04]  /*0840*/  LDCU.64 UR4, c[0x0][0x398] ;  /* 0x00007300ff0477ac */ /* 0x000e280008000a00 */
[----:B------:R-:W-:-:S04]  /*0850*/  IABS R8, R9 ;  /* 0x0000000900087213 */ /* 0x000fc80000000000 */
[----:B-1----:R-:W1:Y:S08]  /*0860*/  I2F.RP R0, R8 ;  /* 0x0000000800007306 */ /* 0x002e700000209400 */
[----:B-1----:R-:W1:Y:S02]  /*0870*/  MUFU.RCP R0, R0 ;  /* 0x0000000000007308 */ /* 0x002e640000001000 */
[----:B-12---:R-:W-:-:S02]  /*0880*/  IADD3 R10, PT, PT, R0, 0xffffffe, RZ ;  /* 0x0ffffffe000a7810 */ /* 0x006fc40007ffe0ff */
[----:B------:R-:W-:-:S04]  /*0890*/  LOP3.LUT R0, R24, R9, RZ, 0x3c, !PT ;  /* 0x0000000918007212 */ /* 0x000fc800078e3cff */
[----:B------:R1:W2:Y:S01]  /*08a0*/  F2I.FTZ.U32.TRUNC.NTZ R11, R10 ;  /* 0x0000000a000b7305 */ /* 0x0002a2000021f000 */
[----:B------:R-:W-:Y:S02]  /*08b0*/  ISETP.GE.AND P4, PT, R0, RZ, PT ;  /* 0x000000ff0000720c */ /* 0x000fe40003f86270 */
[----:B------:R-:W-:Y:S01]  /*08c0*/  LOP3.LUT R0, RZ, R9, RZ, 0x33, !PT ;  /* 0x00000009ff007212 */ /* 0x000fe200078e33ff */
[----:B-1----:R-:W-:Y:S02]  /*08d0*/  IMAD.MOV.U32 R10, RZ, RZ, RZ ;  /* 0x000000ffff0a7224 */ /* 0x002fe400078e00ff */
[----:B--2---:R-:W-:-:S04]  /*08e0*/  IMAD R2, R11, R8, RZ ;  /* 0x000000080b027224 */ /* 0x004fc800078e02ff */
[----:B------:R-:W-:-:S04]  /*08f0*/  IMAD.MOV R13, RZ, RZ, -R2 ;  /* 0x000000ffff0d7224 */ /* 0x000fc800078e0a02 */
[----:B------:R-:W-:Y:S01]  /*0900*/  IMAD.HI.U32 R2, R11, R13, R10 ;  /* 0x0000000d0b027227 */ /* 0x000fe200078e000a */
[----:B------:R-:W-:Y:S02]  /*0910*/  MOV R11, R12 ;  /* 0x0000000c000b7202 */ /* 0x000fe40000000f00 */
[----:B0-----:R-:W-:-:S03]  /*0920*/  MOV R10, UR4 ;  /* 0x00000004000a7c02 */ /* 0x001fc60008000f00 */
[----:B------:R-:W-:-:S04]  /*0930*/  IMAD.HI.U32 R13, R2, R11, RZ ;  /* 0x0000000b020d7227 */ /* 0x000fc800078e00ff */
[----:B------:R-:W-:-:S04]  /*0940*/  IMAD.MOV R12, RZ, RZ, -R13 ;  /* 0x000000ffff0c7224 */ /* 0x000fc800078e0a0d */
[----:B------:R-:W-:-:S05]  /*0950*/  IMAD R11, R8, R12, R11 ;  /* 0x0000000c080b7224 */ /* 0x000fca00078e020b */
[----:B------:R-:W-:-:S13]  /*0960*/  ISETP.GT.U32.AND P2, PT, R8, R11, PT ;  /* 0x0000000b0800720c */ /* 0x000fda0003f44070 */
[----:B------:R-:W-:Y:S01]  /*0970*/  @!P2 IMAD.IADD R11, R11, 0x1, -R8 ;  /* 0x000000010b0ba824 */ /* 0x000fe200078e0a08 */
[----:B------:R-:W-:Y:S02]  /*0980*/  @!P2 IADD3 R13, PT, PT, R13, 0x1, RZ ;  /* 0x000000010d0da810 */ /* 0x000fe40007ffe0ff */
[----:B------:R-:W-:Y:S02]  /*0990*/  ISETP.NE.AND P2, PT, R9, RZ, PT ;  /* 0x000000ff0900720c */ /* 0x000fe40003f45270 */
[----:B------:R-:W-:Y:S01]  /*09a0*/  ISETP.GE.U32.AND P3, PT, R11, R8, PT ;  /* 0x000000080b00720c */ /* 0x000fe20003f66070 */
[----:B------:R-:W-:-:S12]  /*09b0*/  IMAD.U32 R11, RZ, RZ, UR5 ;  /* 0x00000005ff0b7e24 */ /* 0x000fd8000f8e00ff */
[----:B------:R-:W-:-:S04]  /*09c0*/  @P3 VIADD R13, R13, 0x1 ;  /* 0x000000010d0d3836 */ /* 0x000fc80000000000 */
[----:B------:R-:W-:-:S05]  /*09d0*/  @!P4 IMAD.MOV R13, RZ, RZ, -R13 ;  /* 0x000000ffff0dc224 */ /* 0x000fca00078e0a0d */
[----:B------:R-:W-:-:S05]  /*09e0*/  SEL R12, R0, R13, !P2 ;  /* 0x0000000d000c7207 */ /* 0x000fca0005000000 */
        /* <DEDUP_REMOVED lines=8> */
[----:B------:R-:W-:Y:S01]  /*0a70*/  IMAD.WIDE R16, R22, 0x4, R16 ;  /* 0x0000000416107825 */ /* 0x000fe200078e0210 */
[----:B------:R-:W2:Y:S04]  /*0a80*/  LDG.E.STRONG.SYS R18, desc[UR6][R14.64] ;  /* 0x000000060e127981 */ /* 0x000ea8000c1f5900 */
[----:B------:R-:W2:Y:S02]  /*0a90*/  LDG.E.STRONG.SYS R19, desc[UR6][R16.64] ;  /* 0x0000000610137981 */ /* 0x000ea4000c1f5900 */
[----:B--2---:R-:W-:-:S13]  /*0aa0*/  ISETP.GT.AND P3, PT, R18, R19, PT ;  /* 0x000000131200720c */ /* 0x004fda0003f64270 */
[----:B------:R-:W-:Y:S05]  /*0ab0*/  @!P3 BREAK.RELIABLE B1 ;  /* 0x000000000001b942 */ /* 0x000fea0003800100 */
[----:B------:R-:W-:Y:S05]  /*0ac0*/  @!P3 BRA `(.L_x_5) ;  /* 0x0000000c0038b947 */ /* 0x000fea0003800000 */
[----:B------:R-:W-:Y:S01]  /*0ad0*/  ISETP.GE.U32.AND P3, PT, R9, 0x10, PT ;  /* 0x000000100900780c */ /* 0x000fe20003f66070 */
[----:B------:R-:W-:-:S12]  /*0ae0*/  IMAD.MOV.U32 R23, RZ, RZ, RZ ;  /* 0x000000ffff177224 */ /* 0x000fd800078e00ff */
[----:B------:R-:W-:Y:S05]  /*0af0*/  @!P3 BRA `(.L_x_10) ;  /* 0x000000040068b947 */ /* 0x000fea0003800000 */
[----:B------:R-:W0:Y:S01]  /*0b00*/  LDCU.64 UR4, c[0x0][0x380] ;  /* 0x00007000ff0477ac */ /* 0x000e220008000a00 */
[----:B------:R-:W-:Y:S01]  /*0b10*/  BSSY.RECONVERGENT B2, `(.L_x_11) ;  /* 0x0000057000027945 */ /* 0x000fe20003800200 */
[----:B------:R-:W-:Y:S01]  /*0b20*/  IMAD.MOV.U32 R25, RZ, RZ, R3 ;  /* 0x000000ffff197224 */ /* 0x000fe200078e0003 */
[----:B0-----:R-:W-:-:S04]  /*0b30*/  UIADD3 UR4, UP0, UPT, UR4, 0x20, URZ ;  /* 0x0000002004047890 */ /* 0x001fc8000ff1e0ff */
[----:B------:R-:W-:Y:S02]  /*0b40*/  UIADD3.X UR5, UPT, UPT, URZ, UR5, URZ, UP0, !UPT ;  /* 0x00000005ff057290 */ /* 0x000fe400087fe4ff */
[----:B------:R-:W-:-:S04]  /*0b50*/  IMAD.U32 R18, RZ, RZ, UR4 ;  /* 0x00000004ff127e24 */ /* 0x000fc8000f8e00ff */
[----:B------:R-:W-:-:S03]  /*0b60*/  MOV R19, UR5 ;  /* 0x0000000500137c02 */ /* 0x000fc60008000f00 */
[----:B------:R-:W-:-:S04]  /*0b70*/  IMAD.WIDE R20, R24, 0x4, R18 ;  /* 0x0000000418147825 */ /* 0x000fc800078e0212 */
[----:B------:R-:W-:-:S04]  /*0b80*/  IMAD.WIDE R18, R22, 0x4, R18 ;  /* 0x0000000416127825 */ /* 0x000fc800078e0212 */
[----:B------:R-:W-:Y:S01]  /*0b90*/  IMAD.MOV.U32 R23, RZ, RZ, R20 ;  /* 0x000000ffff177224 */ /* 0x000fe200078e0014 */
[----:B------:R-:W-:Y:S01]  /*0ba0*/  MOV R26, R18 ;  /* 0x00000012001a7202 */ /* 0x000fe20000000f00 */
[----:B------:R-:W-:Y:S02]  /*0bb0*/  IMAD.MOV.U32 R27, RZ, RZ, R21 ;  /* 0x000000ffff1b7224 */ /* 0x000fe400078e0015 */
[----:B------:R-:W-:-:S07]  /*0bc0*/  IMAD.MOV.U32 R29, RZ, RZ, R19 ;  /* 0x000000ffff1d7224 */ /* 0x000fce00078e0013 */
.L_x_12:
[----:B------:R-:W-:Y:S01]  /*0bd0*/  MOV R18, R23 ;  /* 0x0000001700127202 */ /* 0x000fe20000000f00 */
[----:B------:R-:W-:Y:S01]  /*0be0*/  IMAD.MOV.U32 R19, RZ, RZ, R27 ;  /* 0x000000ffff137224 */ /* 0x000fe200078e001b */
[----:B------:R-:W-:Y:S01]  /*0bf0*/  MOV R21, R29 ;  /* 0x0000001d00157202 */ /* 0x000fe20000000f00 */
[----:B------:R-:W-:-:S03]  /*0c00*/  IMAD.MOV.U32 R20, RZ, RZ, R26 ;  /* 0x000000ffff147224 */ /* 0x000fc600078e001a */
[----:B------:R-:W2:Y:S04]  /*0c10*/  LDG.E.STRONG.SYS R23, desc[UR6][R18.64+-0x20] ;  /* 0xffffe00612177981 */ /* 0x000ea8000c1f5900 */
[----:B------:R-:W3:Y:S04]  /*0c20*/  LDG.E.STRONG.SYS R27, desc[UR6][R20.64+-0x20] ;  /* 0xffffe006141b7981 */ /* 0x000ee8000c1f5900 */
[----:B---3--:R-:W-:Y:S04]  /*0c30*/  STG.E.STRONG.SYS desc[UR6][R18.64+-0x20], R27 ;  /* 0xffffe01b12007986 */ /* 0x008fe8000c115906 */
[----:B--2---:R0:W-:Y:S04]  /*0c40*/  STG.E.STRONG.SYS desc[UR6][R20.64+-0x20], R23 ;  /* 0xffffe01714007986 */ /* 0x0041e8000c115906 */
[----:B------:R-:W2:Y:S04]  /*0c50*/  LDG.E.STRONG.SYS R29, desc[UR6][R18.64+-0x1c] ;  /* 0xffffe406121d7981 */ /* 0x000ea8000c1f5900 */
[----:B------:R-:W3:Y:S04]  /*0c60*/  LDG.E.STRONG.SYS R26, desc[UR6][R20.64+-0x1c] ;  /* 0xffffe406141a7981 */ /* 0x000ee8000c1f5900 */
[----:B---3--:R-:W-:Y:S04]  /*0c70*/  STG.E.STRONG.SYS desc[UR6][R18.64+-0x1c], R26 ;  /* 0xffffe41a12007986 */ /* 0x008fe8000c115906 */
[----:B--2---:R1:W-:Y:S04]  /*0c80*/  STG.E.STRONG.SYS desc[UR6][R20.64+-0x1c], R29 ;  /* 0xffffe41d14007986 */ /* 0x0043e8000c115906 */
[----:B------:R-:W2:Y:S04]  /*0c90*/  LDG.E.STRONG.SYS R28, desc[UR6][R18.64+-0x18] ;  /* 0xffffe806121c7981 */ /* 0x000ea8000c1f5900 */
[----:B0-----:R-:W3:Y:S04]  /*0ca0*/  LDG.E.STRONG.SYS R23, desc[UR6][R20.64+-0x18] ;  /* 0xffffe80614177981 */ /* 0x001ee8000c1f5900 */
[----:B---3--:R0:W-:Y:S04]  /*0cb0*/  STG.E.STRONG.SYS desc[UR6][R18.64+-0x18], R23 ;  /* 0xffffe81712007986 */ /* 0x0081e8000c115906 */
[----:B--2---:R-:W-:Y:S04]  /*0cc0*/  STG.E.STRONG.SYS desc[UR6][R20.64+-0x18], R28 ;  /* 0xffffe81c14007986 */ /* 0x004fe8000c115906 */
[----:B------:R-:W2:Y:S04]  /*0cd0*/  LDG.E.STRONG.SYS R27, desc[UR6][R18.64+-0x14] ;  /* 0xffffec06121b7981 */ /* 0x000ea8000c1f5900 */
[----:B-1----:R-:W3:Y:S04]  /*0ce0*/  LDG.E.STRONG.SYS R29, desc[UR6][R20.64+-0x14] ;  /* 0xffffec06141d7981 */ /* 0x002ee8000c1f5900 */
[----:B---3--:R-:W-:Y:S04]  /*0cf0*/  STG.E.STRONG.SYS desc[UR6][R18.64+-0x14], R29 ;  /* 0xffffec1d12007986 */ /* 0x008fe8000c115906 */
[----:B--2---:R1:W-:Y:S04]  /*0d00*/  STG.E.STRONG.SYS desc[UR6][R20.64+-0x14], R27 ;  /* 0xffffec1b14007986 */ /* 0x0043e8000c115906 */
[----:B0-----:R-:W2:Y:S04]  /*0d10*/  LDG.E.STRONG.SYS R23, desc[UR6][R18.64+-0x10] ;  /* 0xfffff00612177981 */ /* 0x001ea8000c1f5900 */
[----:B------:R-:W3:Y:S04]  /*0d20*/  LDG.E.STRONG.SYS R26, desc[UR6][R20.64+-0x10] ;  /* 0xfffff006141a7981 */ /* 0x000ee8000c1f5900 */
[----:B---3--:R-:W-:Y:S04]  /*0d30*/  STG.E.STRONG.SYS desc[UR6][R18.64+-0x10], R26 ;  /* 0xfffff01a12007986 */ /* 0x008fe8000c115906 */
[----:B--2---:R0:W-:Y:S04]  /*0d40*/  STG.E.STRONG.SYS desc[UR6][R20.64+-0x10], R23 ;  /* 0xfffff01714007986 */ /* 0x0041e8000c115906 */
[----:B-1----:R-:W2:Y:S04]  /*0d50*/  LDG.E.STRONG.SYS R27, desc[UR6][R18.64+-0xc] ;  /* 0xfffff406121b7981 */ /* 0x002ea8000c1f5900 */
[----:B0-----:R-:W3:Y:S04]  /*0d60*/  LDG.E.STRONG.SYS R23, desc[UR6][R20.64+-0xc] ;  /* 0xfffff40614177981 */ /* 0x001ee8000c1f5900 */
[----:B---3--:R-:W-:Y:S04]  /*0d70*/  STG.E.STRONG.SYS desc[UR6][R18.64+-0xc], R23 ;  /* 0xfffff41712007986 */ /* 0x008fe8000c115906 */
[----:B--2---:R0:W-:Y:S04]  /*0d80*/  STG.E.STRONG.SYS desc[UR6][R20.64+-0xc], R27 ;  /* 0xfffff41b14007986 */ /* 0x0041e8000c115906 */
[----:B------:R-:W2:Y:S04]  /*0d90*/  LDG.E.STRONG.SYS R28, desc[UR6][R18.64+-0x8] ;  /* 0xfffff806121c7981 */ /* 0x000ea8000c1f5900 */
[----:B------:R-:W3:Y:S04]  /*0da0*/  LDG.E.STRONG.SYS R29, desc[UR6][R20.64+-0x8] ;  /* 0xfffff806141d7981 */ /* 0x000ee8000c1f5900 */
[----:B---3--:R1:W-:Y:S04]  /*0db0*/  STG.E.STRONG.SYS desc[UR6][R18.64+-0x8], R29 ;  /* 0xfffff81d12007986 */ /* 0x0083e8000c115906 */
[----:B--2---:R-:W-:Y:S04]  /*0dc0*/  STG.E.STRONG.SYS desc[UR6][R20.64+-0x8], R28 ;  /* 0xfffff81c14007986 */ /* 0x004fe8000c115906 */
[----:B0-----:R-:W2:Y:S04]  /*0dd0*/  LDG.E.STRONG.SYS R27, desc[UR6][R18.64+-0x4] ;  /* 0xfffffc06121b7981 */ /* 0x001ea8000c1f5900 */
[----:B------:R-:W3:Y:S04]  /*0de0*/  LDG.E.STRONG.SYS R26, desc[UR6][R20.64+-0x4] ;  /* 0xfffffc06141a7981 */ /* 0x000ee8000c1f5900 */
[----:B---3--:R-:W-:Y:S04]  /*0df0*/  STG.E.STRONG.SYS desc[UR6][R18.64+-0x4], R26 ;  /* 0xfffffc1a12007986 */ /* 0x008fe8000c115906 */
[----:B--2---:R-:W-:Y:S04]  /*0e00*/  STG.E.STRONG.SYS desc[UR6][R20.64+-0x4], R27 ;  /* 0xfffffc1b14007986 */ /* 0x004fe8000c115906 */
[----:B------:R-:W2:Y:S04]  /*0e10*/  LDG.E.STRONG.SYS R23, desc[UR6][R18.64] ;  /* 0x0000000612177981 */ /* 0x000ea8000c1f5900 */
[----:B-1----:R-:W3:Y:S04]  /*0e20*/  LDG.E.STRONG.SYS R29, desc[UR6][R20.64] ;  /* 0x00000006141d7981 */ /* 0x002ee8000c1f5900 */
[----:B---3--:R-:W-:Y:S04]  /*0e30*/  STG.E.STRONG.SYS desc[UR6][R18.64], R29 ;  /* 0x0000001d12007986 */ /* 0x008fe8000c115906 */
[----:B--2---:R0:W-:Y:S04]  /*0e40*/  STG.E.STRONG.SYS desc[UR6][R20.64], R23 ;  /* 0x0000001714007986 */ /* 0x0041e8000c115906 */
[----:B0-----:R-:W2:Y:S04]  /*0e50*/  LDG.E.STRONG.SYS R23, desc[UR6][R18.64+0x4] ;  /* 0x0000040612177981 */ /* 0x001ea8000c1f5900 */
[----:B------:R-:W3:Y:S04]  /*0e60*/  LDG.E.STRONG.SYS R27, desc[UR6][R20.64+0x4] ;  /* 0x00000406141b7981 */ /* 0x000ee8000c1f5900 */
[----:B---3--:R0:W-:Y:S04]  /*0e70*/  STG.E.STRONG.SYS desc[UR6][R18.64+0x4], R27 ;  /* 0x0000041b12007986 */ /* 0x0081e8000c115906 */
[----:B--2---:R1:W-:Y:S04]  /*0e80*/  STG.E.STRONG.SYS desc[UR6][R20.64+0x4], R23 ;  /* 0x0000041714007986 */ /* 0x0043e8000c115906 */
[----:B------:R-:W2:Y:S04]  /*0e90*/  LDG.E.STRONG.SYS R28, desc[UR6][R18.64+0x8] ;  /* 0x00000806121c7981 */ /* 0x000ea8000c1f5900 */
[----:B------:R-:W3:Y:S04]  /*0ea0*/  LDG.E.STRONG.SYS R26, desc[UR6][R20.64+0x8] ;  /* 0x00000806141a7981 */ /* 0x000ee8000c1f5900 */
[----:B---3--:R-:W-:Y:S04]  /*0eb0*/  STG.E.STRONG.SYS desc[UR6][R18.64+0x8], R26 ;  /* 0x0000081a12007986 */ /* 0x008fe8000c115906 */
[----:B--2---:R-:W-:Y:S04]  /*0ec0*/  STG.E.STRONG.SYS desc[UR6][R20.64+0x8], R28 ;  /* 0x0000081c14007986 */ /* 0x004fe8000c115906 */
[----:B0-----:R-:W2:Y:S04]  /*0ed0*/  LDG.E.STRONG.SYS R27, desc[UR6][R18.64+0xc] ;  /* 0x00000c06121b7981 */ /* 0x001ea8000c1f5900 */
[----:B------:R-:W3:Y:S04]  /*0ee0*/  LDG.E.STRONG.SYS R29, desc[UR6][R20.64+0xc] ;  /* 0x00000c06141d7981 */ /* 0x000ee8000c1f5900 */
[----:B---3--:R-:W-:Y:S04]  /*0ef0*/  STG.E.STRONG.SYS desc[UR6][R18.64+0xc], R29 ;  /* 0x00000c1d12007986 */ /* 0x008fe8000c115906 */
[----:B--2---:R0:W-:Y:S04]  /*0f00*/  STG.E.STRONG.SYS desc[UR6][R20.64+0xc], R27 ;  /* 0x00000c1b14007986 */ /* 0x0041e8000c115906 */
[----:B-1----:R-:W2:Y:S04]  /*0f10*/  LDG.E.STRONG.SYS R23, desc[UR6][R18.64+0x10] ;  /* 0x0000100612177981 */ /* 0x002ea8000c1f5900 */
[----:B0-----:R-:W3:Y:S04]  /*0f20*/  LDG.E.STRONG.SYS R27, desc[UR6][R20.64+0x10] ;  /* 0x00001006141b7981 */ /* 0x001ee8000c1f5900 */
[----:B---3--:R-:W-:Y:S04]  /*0f30*/  STG.E.STRONG.SYS desc[UR6][R18.64+0x10], R27 ;  /* 0x0000101b12007986 */ /* 0x008fe8000c115906 */
[----:B--2---:R-:W-:Y:S04]  /*0f40*/  STG.E.STRONG.SYS desc[UR6][R20.64+0x10], R23 ;  /* 0x0000101714007986 */ /* 0x004fe8000c115906 */
[----:B------:R-:W2:Y:S04]  /*0f50*/  LDG.E.STRONG.SYS R29, desc[UR6][R18.64+0x14] ;  /* 0x00001406121d7981 */ /* 0x000ea8000c1f5900 */
[----:B------:R-:W3:Y:S04]  /*0f60*/  LDG.E.STRONG.SYS R26, desc[UR6][R20.64+0x14] ;  /* 0x00001406141a7981 */ /* 0x000ee8000c1f5900 */
[----:B---3--:R-:W-:Y:S04]  /*0f70*/  STG.E.STRONG.SYS desc[UR6][R18.64+0x14], R26 ;  /* 0x0000141a12007986 */ /* 0x008fe8000c115906 */
[----:B--2---:R0:W-:Y:S04]  /*0f80*/  STG.E.STRONG.SYS desc[UR6][R20.64+0x14], R29 ;  /* 0x0000141d14007986 */ /* 0x0041e8000c115906 */
[----:B------:R-:W2:Y:S04]  /*0f90*/  LDG.E.STRONG.SYS R28, desc[UR6][R18.64+0x18] ;  /* 0x00001806121c7981 */ /* 0x000ea8000c1f5900 */
[----:B0-----:R-:W3:Y:S04]  /*0fa0*/  LDG.E.STRONG.SYS R29, desc[UR6][R20.64+0x18] ;  /* 0x00001806141d7981 */ /* 0x001ee8000c1f5900 */
[----:B---3--:R-:W-:Y:S04]  /*0fb0*/  STG.E.STRONG.SYS desc[UR6][R18.64+0x18], R29 ;  /* 0x0000181d12007986 */ /* 0x008fe8000c115906 */
[----:B--2---:R0:W-:Y:S04]  /*0fc0*/  STG.E.STRONG.SYS desc[UR6][R20.64+0x18], R28 ;  /* 0x0000181c14007986 */ /* 0x0041e8000c115906 */
[----:B------:R-:W2:Y:S04]  /*0fd0*/  LDG.E.STRONG.SYS R27, desc[UR6][R18.64+0x1c] ;  /* 0x00001c06121b7981 */ /* 0x000ea8000c1f5900 */
[----:B0-----:R-:W3:Y:S01]  /*0fe0*/  LDG.E.STRONG.SYS R28, desc[UR6][R20.64+0x1c] ;  /* 0x00001c06141c7981 */ /* 0x001ee2000c1f5900 */
[----:B------:R-:W-:Y:S01]  /*0ff0*/  IADD3 R23, P3, PT, R18, 0x40, RZ ;  /* 0x0000004012177810 */ /* 0x000fe20007f7e0ff */
[----:B------:R-:W-:Y:S01]  /*1000*/  VIADD R25, R25, 0x10 ;  /* 0x0000001019197836 */ /* 0x000fe20000000000 */
[----:B------:R-:W-:-:S04]  /*1010*/  IADD3 R26, P4, PT, R20, 0x40, RZ ;  /* 0x00000040141a7810 */ /* 0x000fc80007f9e0ff */
[----:B------:R-:W-:Y:S01]  /*1020*/  IADD3.X R29, PT, PT, RZ, R21, RZ, P4, !PT ;  /* 0x00000015ff1d7210 */ /* 0x000fe200027fe4ff */
[----:B---3--:R-:W-:Y:S04]  /*1030*/  STG.E.STRONG.SYS desc[UR6][R18.64+0x1c], R28 ;  /* 0x00001c1c12007986 */ /* 0x008fe8000c115906 */
[----:B--2---:R0:W-:Y:S02]  /*1040*/  STG.E.STRONG.SYS desc[UR6][R20.64+0x1c], R27 ;  /* 0x00001c1b14007986 */ /* 0x0041e4000c115906 */
[----:B0-----:R-:W-:Y:S01]  /*1050*/  IMAD.X R27, RZ, RZ, R19, P3 ;  /* 0x000000ffff1b7224 */ /* 0x001fe200018e0613 */
[----:B------:R-:W-:-:S13]  /*1060*/  ISETP.NE.AND P3, PT, R25, RZ, PT ;  /* 0x000000ff1900720c */ /* 0x000fda0003f65270 */
[----:B------:R-:W-:Y:S05]  /*1070*/  @P3 BRA `(.L_x_12) ;  /* 0xfffffff800d43947 */ /* 0x000fea000383ffff */
[----:B------:R-:W-:Y:S05]  /*1080*/  BSYNC.RECONVERGENT B2 ;  /* 0x0000000000027941 */ /* 0x000fea0003800200 */
.L_x_11:
[----:B------:R-:W-:-:S07]  /*1090*/  IMAD.MOV.U32 R23, RZ, RZ, R5 ;  /* 0x000000ffff177224 */ /* 0x000fce00078e0005 */
.L_x_10:
[----:B------:R-:W-:-:S13]  /*10a0*/  ISETP.NE.AND P3, PT, R7, RZ, PT ;  /* 0x000000ff0700720c */ /* 0x000fda0003f65270 */
[----:B------:R-:W-:Y:S05]  /*10b0*/  @!P3 BRA `(.L_x_13) ;  /* 0x000000040038b947 */ /* 0x000fea0003800000 */
[----:B------:R-:W-:Y:S01]  /*10c0*/  ISETP.NE.AND P3, PT, R6, RZ, PT ;  /* 0x000000ff0600720c */ /* 0x000fe20003f65270 */
[----:B------:R-:W-:-:S12]  /*10d0*/  @!P0 BRA `(.L_x_14) ;  /* 0x00000000008c8947 */ /* 0x000fd80003800000 */
[----:B------:R-:W-:-:S04]  /*10e0*/  IMAD.WIDE.U32 R20, R23, 0x4, R14 ;  /* 0x0000000417147825 */ /* 0x000fc800078e000e */
[C---:B------:R-:W-:Y:S01]  /*10f0*/  IMAD.WIDE.U32 R18, R23.reuse, 0x4, R16 ;  /* 0x0000000417127825 */ /* 0x040fe200078e0010 */
        /* <DEDUP_REMOVED lines=27> */
[----:B--2---:R1:W-:Y:S04]  /*12b0*/  STG.E.STRONG.SYS desc[UR6][R18.64+0x18], R28 ;  /* 0x0000181c12007986 */ /* 0x0043e8000c115906 */
[----:B0-----:R-:W2:Y:S04]  /*12c0*/  LDG.E.STRONG.SYS R27, desc[UR6][R20.64+0x1c] ;  /* 0x00001c06141b7981 */ /* 0x001ea8000c1f5900 */
[----:B------:R-:W3:Y:S01]  /*12d0*/  LDG.E.STRONG.SYS R26, desc[UR6][R18.64+0x1c] ;  /* 0x00001c06121a7981 */ /* 0x000ee2000c1f5900 */
[----:B------:R-:W-:-:S03]  /*12e0*/  VIADD R23, R23, 0x8 ;  /* 0x0000000817177836 */ /* 0x000fc60000000000 */
[----:B---3--:R1:W-:Y:S04]  /*12f0*/  STG.E.STRONG.SYS desc[UR6][R20.64+0x1c], R26 ;  /* 0x00001c1a14007986 */ /* 0x0083e8000c115906 */
[----:B--2---:R1:W-:Y:S02]  /*1300*/  STG.E.STRONG.SYS desc[UR6][R18.64+0x1c], R27 ;  /* 0x00001c1b12007986 */ /* 0x0043e4000c115906 */
.L_x_14:
[----:B------:R-:W-:Y:S05]  /*1310*/  @!P3 BRA `(.L_x_13) ;  /* 0x0000000000a0b947 */ /* 0x000fea0003800000 */
[----:B------:R-:W-:Y:S01]  /*1320*/  ISETP.NE.AND P3, PT, R4, RZ, PT ;  /* 0x000000ff0400720c */ /* 0x000fe20003f65270 */
[----:B------:R-:W-:-:S12]  /*1330*/  @!P1 BRA `(.L_x_15) ;  /* 0x00000000004c9947 */ /* 0x000fd80003800000 */
[----:B-1----:R-:W-:-:S04]  /*1340*/  IMAD.WIDE.U32 R18, R23, 0x4, R14 ;  /* 0x0000000417127825 */ /* 0x002fc800078e000e */
        /* <DEDUP_REMOVED lines=12> */
[----:B--2---:R0:W-:Y:S04]  /*1410*/  STG.E.STRONG.SYS desc[UR6][R20.64+0x8], R28 ;  /* 0x0000081c14007986 */ /* 0x0041e8000c115906 */
[----:B------:R-:W2:Y:S04]  /*1420*/  LDG.E.STRONG.SYS R27, desc[UR6][R18.64+0xc] ;  /* 0x00000c06121b7981 */ /* 0x000ea8000c1f5900 */
[----:B-1----:R-:W3:Y:S01]  /*1430*/  LDG.E.STRONG.SYS R29, desc[UR6][R20.64+0xc] ;  /* 0x00000c06141d7981 */ /* 0x002ee2000c1f5900 */
[----:B------:R-:W-:-:S03]  /*1440*/  IADD3 R23, PT, PT, R23, 0x4, RZ ;  /* 0x0000000417177810 */ /* 0x000fc60007ffe0ff */
[----:B---3--:R0:W-:Y:S04]  /*1450*/  STG.E.STRONG.SYS desc[UR6][R18.64+0xc], R29 ;  /* 0x00000c1d12007986 */ /* 0x0081e8000c115906 */
[----:B--2---:R0:W-:Y:S02]  /*1460*/  STG.E.STRONG.SYS desc[UR6][R20.64+0xc], R27 ;  /* 0x00000c1b14007986 */ /* 0x0041e4000c115906 */
.L_x_15:
[----:B------:R-:W-:Y:S05]  /*1470*/  @!P3 BRA `(.L_x_13) ;  /* 0x000000000048b947 */ /* 0x000fea0003800000 */
[----:B------:R-:W-:-:S04]  /*1480*/  IMAD.WIDE.U32 R14, R23, 0x4, R14 ;  /* 0x00000004170e7825 */ /* 0x000fc800078e000e */
[----:B------:R-:W-:Y:S01]  /*1490*/  IMAD.WIDE.U32 R16, R23, 0x4, R16 ;  /* 0x0000000417107825 */ /* 0x000fe200078e0010 */
[----:B01----:R-:W2:Y:S04]  /*14a0*/  LDG.E.STRONG.SYS R19, desc[UR6][R14.64] ;  /* 0x000000060e137981 */ /* 0x003ea8000c1f5900 */
[----:B------:R-:W3:Y:S01]  /*14b0*/  LDG.E.STRONG.SYS R21, desc[UR6][R16.64] ;  /* 0x0000000610157981 */ /* 0x000ee2000c1f5900 */
[----:B------:R-:W-:-:S03]  /*14c0*/  ISETP.NE.AND P3, PT, R4, 0x1, PT ;  /* 0x000000010400780c */ /* 0x000fc60003f65270 */
[----:B---3--:R3:W-:Y:S04]  /*14d0*/  STG.E.STRONG.SYS desc[UR6][R14.64], R21 ;  /* 0x000000150e007986 */ /* 0x0087e8000c115906 */
[----:B--2---:R3:W-:Y:S06]  /*14e0*/  STG.E.STRONG.SYS desc[UR6][R16.64], R19 ;  /* 0x0000001310007986 */ /* 0x0047ec000c115906 */
[----:B------:R-:W-:Y:S05]  /*14f0*/  @!P3 BRA `(.L_x_13) ;  /* 0x000000000028b947 */ /* 0x000fea0003800000 */
[----:B---3--:R-:W2:Y:S04]  /*1500*/  LDG.E.STRONG.SYS R19, desc[UR6][R14.64+0x4] ;  /* 0x000004060e137981 */ /* 0x008ea8000c1f5900 */
[----:B------:R-:W3:Y:S01]  /*1510*/  LDG.E.STRONG.SYS R21, desc[UR6][R16.64+0x4] ;  /* 0x0000040610157981 */ /* 0x000ee2000c1f5900 */
[----:B------:R-:W-:-:S03]  /*1520*/  ISETP.NE.AND P3, PT, R4, 0x2, PT ;  /* 0x000000020400780c */ /* 0x000fc60003f65270 */
[----:B---3--:R4:W-:Y:S04]  /*1530*/  STG.E.STRONG.SYS desc[UR6][R14.64+0x4], R21 ;  /* 0x000004150e007986 */ /* 0x0089e8000c115906 */
[----:B--2---:R4:W-:Y:S06]  /*1540*/  STG.E.STRONG.SYS desc[UR6][R16.64+0x4], R19 ;  /* 0x0000041310007986 */ /* 0x0049ec000c115906 */
[----:B------:R-:W-:Y:S05]  /*1550*/  @!P3 BRA `(.L_x_13) ;  /* 0x000000000010b947 */ /* 0x000fea0003800000 */
[----:B----4-:R-:W2:Y:S04]  /*1560*/  LDG.E.STRONG.SYS R19, desc[UR6][R14.64+0x8] ;  /* 0x000008060e137981 */ /* 0x010ea8000c1f5900 */
[----:B------:R-:W3:Y:S04]  /*1570*/  LDG.E.STRONG.SYS R21, desc[UR6][R16.64+0x8] ;  /* 0x0000080610157981 */ /* 0x000ee8000c1f5900 */
[----:B---3--:R0:W-:Y:S04]  /*1580*/  STG.E.STRONG.SYS desc[UR6][R14.64+0x8], R21 ;  /* 0x000008150e007986 */ /* 0x0081e8000c115906 */
[----:B--2---:R0:W-:Y:S02]  /*1590*/  STG.E.STRONG.SYS desc[UR6][R16.64+0x8], R19 ;  /* 0x0000081310007986 */ /* 0x0041e4000c115906 */
.L_x_13:
[----:B------:R-:W-:Y:S06]  /*15a0*/  MEMBAR.SC.GPU ;  /* 0x0000000000007992 */ /* 0x000fec0000002000 */
[----:B------:R-:W-:-:S00]  /*15b0*/  ERRBAR ;  /* 0x00000000000079ab */ /* 0x000fc00000000000 */
[----:B------:R-:W-:Y:S06]  /*15c0*/  CGAERRBAR ;  /* 0x00000000000075ab */ /* 0x000fec0000000000 */
[----:B------:R-:W-:Y:S01]  /*15d0*/  CCTL.IVALL ;  /* 0x00000000ff00798f */ /* 0x000fe20002000000 */
[----:B------:R-:W-:Y:S01]  /*15e0*/  IABS R13, R22 ;  /* 0x00000016000d7213 */ /* 0x000fe20000000000 */
[----:B------:R-:W-:-:S04]  /*15f0*/  VIADD R12, R12, 0xffffffff ;  /* 0xffffffff0c0c7836 */ /* 0x000fc80000000000 */
[----:B------:R-:W-:Y:S01]  /*1600*/  IMAD.HI.U32 R2, R2, R13, RZ ;  /* 0x0000000d02027227 */ /* 0x000fe200078e00ff */
[----:B------:R-:W-:-:S03]  /*1610*/  LEA.HI R12, R12, R12, RZ, 0x1 ;  /* 0x0000000c0c0c7211 */ /* 0x000fc600078f08ff */
[----:B0--34-:R-:W-:Y:S01]  /*1620*/  IMAD.MOV R14, RZ, RZ, -R2 ;  /* 0x000000ffff0e7224 */ /* 0x019fe200078e0a02 */
[----:B------:R-:W-:-:S03]  /*1630*/  SHF.R.S32.HI R12, RZ, 0x1, R12 ;  /* 0x00000001ff0c7819 */ /* 0x000fc6000001140c */
[----:B------:R-:W-:Y:S02]  /*1640*/  IMAD R13, R8, R14, R13 ;  /* 0x0000000e080d7224 */ /* 0x000fe400078e020d */
[----:B------:R-:W-:-:S03]  /*1650*/  IMAD R12, R12, R9, RZ ;  /* 0x000000090c0c7224 */ /* 0x000fc600078e02ff */
[----:B------:R-:W-:-:S13]  /*1660*/  ISETP.GT.U32.AND P3, PT, R8, R13, PT ;  /* 0x0000000d0800720c */ /* 0x000fda0003f64070 */
[----:B------:R-:W-:Y:S01]  /*1670*/  @!P3 IMAD.IADD R13, R13, 0x1, -R8 ;  /* 0x000000010d0db824 */ /* 0x000fe200078e0a08 */
[----:B------:R-:W-:-:S04]  /*1680*/  @!P3 IADD3 R2, PT, PT, R2, 0x1, RZ ;  /* 0x000000010202b810 */ /* 0x000fc80007ffe0ff */
[----:B------:R-:W-:Y:S02]  /*1690*/  ISETP.GE.U32.AND P4, PT, R13, R8, PT ;  /* 0x000000080d00720c */ /* 0x000fe40003f86070 */
[----:B------:R-:W-:Y:S01]  /*16a0*/  LOP3.LUT R8, R22, R9, RZ, 0x3c, !PT ;  /* 0x0000000916087212 */ /* 0x000fe200078e3cff */
[----:B------:R-:W-:-:S03]  /*16b0*/  IMAD.MOV.U32 R22, RZ, RZ, R24 ;  /* 0x000000ffff167224 */ /* 0x000fc600078e0018 */
[----:B------:R-:W-:-:S07]  /*16c0*/  ISETP.GE.AND P5, PT, R8, RZ, PT ;  /* 0x000000ff0800720c */ /* 0x000fce0003fa6270 */
[----:B------:R-:W-:-:S04]  /*16d0*/  @P4 VIADD R2, R2, 0x1 ;  /* 0x0000000102024836 */ /* 0x000fc80000000000 */
[----:B------:R-:W-:-:S05]  /*16e0*/  IMAD.MOV.U32 R13, RZ, RZ, R2 ;  /* 0x000000ffff0d7224 */ /* 0x000fca00078e0002 */
[----:B------:R-:W-:-:S04]  /*16f0*/  @!P5 IADD3 R13, PT, PT, -R13, RZ, RZ ;  /* 0x000000ff0d0dd210 */ /* 0x000fc80007ffe1ff */
[----:B------:R-:W-:Y:S02]  /*1700*/  SEL R13, R0, R13, !P2 ;  /* 0x0000000d000d7207 */ /* 0x000fe40005000000 */
[----:B------:R-:W-:Y:S02]  /*1710*/  ISETP.NE.AND P2, PT, R24, RZ, PT ;  /* 0x000000ff1800720c */ /* 0x000fe40003f45270 */
[----:B------:R-:W-:Y:S01]  /*1720*/  MOV R24, R12 ;  /* 0x0000000c00187202 */ /* 0x000fe20000000f00 */
[----:B------:R-:W-:-:S05]  /*1730*/  IMAD.WIDE R10, R13, 0x4, R10 ;  /* 0x000000040d0a7825 */ /* 0x000fca00078e020a */
[----:B------:R2:W-:Y:S05]  /*1740*/  STG.E.STRONG.SYS desc[UR6][R10.64], RZ ;  /* 0x000000ff0a007986 */ /* 0x0005ea000c115906 */
[----:B------:R-:W-:Y:S05]  /*1750*/  @!P2 BRA `(.L_x_6) ;  /* 0x000000000008a947 */ /* 0x000fea0003800000 */
.L_x_9:
[----:B------:R-:W-:Y:S05]  /*1760*/  BSYNC.RELIABLE B1 ;  /* 0x0000000000017941 */ /* 0x000fea0003800100 */
.L_x_8:
[----:B------:R-:W-:Y:S05]  /*1770*/  BRA `(.L_x_16) ;  /* 0xfffffff000187947 */ /* 0x000fea000383ffff */
.L_x_6:
[----:B------:R-:W3:Y:S02]  /*1780*/  LDC.64 R2, c[0x0][0x398] ;  /* 0x0000e600ff027b82 */ /* 0x000ee40000000a00 */
[----:B---3--:R-:W-:Y:S01]  /*1790*/  STG.E.STRONG.SYS desc[UR6][R2.64], RZ ;  /* 0x000000ff02007986 */ /* 0x008fe2000c115906 */
[----:B------:R-:W-:Y:S05]  /*17a0*/  EXIT ;  /* 0x000000000000794d */ /* 0x000fea0003800000 */
.L_x_5:
[----:B------:R-:W-:Y:S05]  /*17b0*/  BSYNC.RECONVERGENT B0 ;  /* 0x0000000000007941 */ /* 0x000fea0003800200 */
.L_x_1:
[----:B------:R-:W0:Y:S01]  /*17c0*/  I2F.RP R4, R8 ;  /* 0x0000000800047306 */ /* 0x000e220000209400 */
[----:B------:R-:W-:Y:S01]  /*17d0*/  HFMA2 R2, -RZ, RZ, 0, 0 ;  /* 0x00000000ff027431 */ /* 0x000fe200000001ff */
[----:B------:R-:W-:Y:S01]  /*17e0*/  IABS R6, R22 ;  /* 0x0000001600067213 */ /* 0x000fe20000000000 */
[----:B------:R-:W1:Y:S01]  /*17f0*/  LDCU.64 UR4, c[0x0][0x398] ;  /* 0x00007300ff0477ac */ /* 0x000e620008000a00 */
[----:B------:R-:W-:-:S04]  /*1800*/  LOP3.LUT R22, R22, R9, RZ, 0x3c, !PT ;  /* 0x0000000916167212 */ /* 0x000fc800078e3cff */
[----:B------:R-:W-:Y:S01]  /*1810*/  ISETP.GE.AND P2, PT, R22, RZ, PT ;  /* 0x000000ff1600720c */ /* 0x000fe20003f46270 */
[----:B0-----:R-:W0:Y:S02]  /*1820*/  MUFU.RCP R4, R4 ;  /* 0x0000000400047308 */ /* 0x001e240000001000 */
[----:B0-----:R-:W-:-:S06]  /*1830*/  VIADD R5, R4, 0xffffffe ;  /* 0x0ffffffe04057836 */ /* 0x001fcc0000000000 */
[----:B------:R-:W0:Y:S02]  /*1840*/  F2I.FTZ.U32.TRUNC.NTZ R3, R5 ;  /* 0x0000000500037305 */ /* 0x000e24000021f000 */
[----:B0-----:R-:W-:-:S04]  /*1850*/  IMAD.MOV R7, RZ, RZ, -R3 ;  /* 0x000000ffff077224 */ /* 0x001fc800078e0a03 */
[----:B------:R-:W-:-:S04]  /*1860*/  IMAD R7, R7, R8, RZ ;  /* 0x0000000807077224 */ /* 0x000fc800078e02ff */
[----:B------:R-:W-:-:S04]  /*1870*/  IMAD.HI.U32 R0, R3, R7, R2 ;  /* 0x0000000703007227 */ /* 0x000fc800078e0002 */
[----:B------:R-:W-:-:S04]  /*1880*/  IMAD.MOV.U32 R3, RZ, RZ, R6 ;  /* 0x000000ffff037224 */ /* 0x000fc800078e0006 */
[----:B------:R-:W-:-:S05]  /*1890*/  IMAD.HI.U32 R0, R0, R3, RZ ;  /* 0x0000000300007227 */ /* 0x000fca00078e00ff */
[----:B------:R-:W-:-:S05]  /*18a0*/  IADD3 R2, PT, PT, -R0, RZ, RZ ;  /* 0x000000ff00027210 */ /* 0x000fca0007ffe1ff */
[----:B------:R-:W-:-:S05]  /*18b0*/  IMAD R3, R8, R2, R3 ;  /* 0x0000000208037224 */ /* 0x000fca00078e0203 */
[----:B------:R-:W-:-:S13]  /*18c0*/  ISETP.GT.U32.AND P1, PT, R8, R3, PT ;  /* 0x000000030800720c */ /* 0x000fda0003f24070 */
[----:B------:R-:W-:Y:S01]  /*18d0*/  @!P1 IMAD.IADD R3, R3, 0x1, -R8 ;  /* 0x0000000103039824 */ /* 0x000fe200078e0a08 */
[----:B------:R-:W-:Y:S02]  /*18e0*/  @!P1 IADD3 R0, PT, PT, R0, 0x1, RZ ;  /* 0x0000000100009810 */ /* 0x000fe40007ffe0ff */
[----:B------:R-:W-:Y:S02]  /*18f0*/  ISETP.NE.AND P1, PT, R9, RZ, PT ;  /* 0x000000ff0900720c */ /* 0x000fe40003f25270 */
[----:B------:R-:W-:-:S13]  /*1900*/  ISETP.GE.U32.AND P0, PT, R3, R8, PT ;  /* 0x000000080300720c */ /* 0x000fda0003f06070 */
[----:B------:R-:W-:Y:S01]  /*1910*/  @P0 VIADD R0, R0, 0x1 ;  /* 0x0000000100000836 */ /* 0x000fe20000000000 */
[----:B-1----:R-:W-:-:S04]  /*1920*/  LEA R2, P0, R12, UR4, 0x2 ;  /* 0x000000040c027c11 */ /* 0x002fc8000f8010ff */
[----:B------:R-:W-:Y:S02]  /*1930*/  @!P2 IADD3 R0, PT, PT, -R0, RZ, RZ ;  /* 0x000000ff0000a210 */ /* 0x000fe40007ffe1ff */
[----:B------:R-:W-:Y:S02]  /*1940*/  @!P1 LOP3.LUT R0, RZ, R9, RZ, 0x33, !PT ;  /* 0x00000009ff009212 */ /* 0x000fe400078e33ff */
[----:B------:R-:W-:-:S03]  /*1950*/  LEA.HI.X R3, R12, UR5, R13, 0x2, P0 ;  /* 0x000000050c037c11 */ /* 0x000fc600080f140d */
[----:B------:R-:W-:-:S05]  /*1960*/  IMAD.WIDE R10, R0, 0x4, R10 ;  /* 0x00000004000a7825 */ /* 0x000fca00078e020a */
[----:B------:R-:W-:Y:S04]  /*1970*/  STG.E.STRONG.SYS desc[UR6][R10.64], RZ ;  /* 0x000000ff0a007986 */ /* 0x000fe8000c115906 */
[----:B------:R-:W-:Y:S01]  /*1980*/  STG.E.STRONG.SYS desc[UR6][R2.64], RZ ;  /* 0x000000ff02007986 */ /* 0x000fe2000c115906 */
[----:B------:R-:W-:Y:S05]  /*1990*/  EXIT ;  /* 0x000000000000794d */ /* 0x000fea0003800000 */
.L_x_17:
        /* <DEDUP_REMOVED lines=14> */
.L_x_19:


//--------------------- .nv.shared.reserved.0     --------------------------
	.section	.nv.shared.reserved.0,"aw",@nobits
	.weak		__nv_reservedSMEM_offset_0_alias
	.size		__nv_reservedSMEM_offset_0_alias, 0, 64
	.other		__nv_reservedSMEM_offset_0_alias,@"STO_CUDA_RESERVED_SHARED STV_DEFAULT"
__nv_reservedSMEM_offset_0_alias:
	.zero		0
	.zero		64


//--------------------- .nv.constant0._Z10setLockVarPiS_S_ --------------------------
	.section	.nv.constant0._Z10setLockVarPiS_S_,"a",@progbits
	.sectionflags	@""
	.align	4
.nv.constant0._Z10setLockVarPiS_S_:
	.zero		920


//--------------------- .nv.constant0._Z11Insert_ElemPViPiS1_S0_S1_i --------------------------
	.section	.nv.constant0._Z11Insert_ElemPViPiS1_S0_S1_i,"a",@progbits
	.sectionflags	@""
	.align	4
.nv.constant0._Z11Insert_ElemPViPiS1_S0_S1_i:
	.zero		940


//--------------------- SYMBOLS --------------------------

	.type		.nv.reservedSmem.offset0,@object
	.size		.nv.reservedSmem.offset0,0x4
